//
// Generated by NVIDIA NVVM Compiler
//
// Compiler Build ID: CL-36424714
// Cuda compilation tools, release 13.0, V13.0.88
// Based on NVVM 20.0.0
//

.version 9.0
.target sm_100
.address_size 64

	// .globl	_Z17compute_distancesPfS_S_
// _ZZ18compute_distances2PhS_PfE4sacc has been demoted
// _ZZ14findMinOfArrayPfS_PiE7minDist has been demoted
// _ZZ14findMinOfArrayPfS_PiE7minIndx has been demoted

.visible .entry _Z17compute_distancesPfS_S_(
	.param .u64 .ptr .align 1 _Z17compute_distancesPfS_S__param_0,
	.param .u64 .ptr .align 1 _Z17compute_distancesPfS_S__param_1,
	.param .u64 .ptr .align 1 _Z17compute_distancesPfS_S__param_2
)
{
	.reg .pred 	%p<3>;
	.reg .b32 	%r<13>;
	.reg .b32 	%f<68>;
	.reg .b64 	%rd<16>;

	ld.param.u64 	%rd5, [_Z17compute_distancesPfS_S__param_0];
	ld.param.u64 	%rd6, [_Z17compute_distancesPfS_S__param_1];
	ld.param.u64 	%rd7, [_Z17compute_distancesPfS_S__param_2];
	mov.u32 	%r7, %tid.x;
	mov.u32 	%r8, %ctaid.x;
	mov.u32 	%r9, %ntid.x;
	mad.lo.s32 	%r1, %r8, %r9, %r7;
	setp.gt.s32 	%p1, %r1, 102399;
	@%p1 bra 	$L__BB0_4;
	mul.lo.s32 	%r11, %r1, 960;
	cvta.to.global.u64 	%rd8, %rd5;
	add.s64 	%rd1, %rd8, 32;
	cvta.to.global.u64 	%rd9, %rd6;
	add.s64 	%rd15, %rd9, 32;
	mov.f32 	%f67, 0f00000000;
	mov.b32 	%r12, 0;
$L__BB0_2:
	mul.wide.s32 	%rd10, %r11, 4;
	add.s64 	%rd11, %rd1, %rd10;
	ld.global.f32 	%f4, [%rd11+-32];
	ld.global.f32 	%f5, [%rd15+-32];
	sub.f32 	%f6, %f4, %f5;
	fma.rn.f32 	%f7, %f6, %f6, %f67;
	ld.global.f32 	%f8, [%rd11+-28];
	ld.global.f32 	%f9, [%rd15+-28];
	sub.f32 	%f10, %f8, %f9;
	fma.rn.f32 	%f11, %f10, %f10, %f7;
	ld.global.f32 	%f12, [%rd11+-24];
	ld.global.f32 	%f13, [%rd15+-24];
	sub.f32 	%f14, %f12, %f13;
	fma.rn.f32 	%f15, %f14, %f14, %f11;
	ld.global.f32 	%f16, [%rd11+-20];
	ld.global.f32 	%f17, [%rd15+-20];
	sub.f32 	%f18, %f16, %f17;
	fma.rn.f32 	%f19, %f18, %f18, %f15;
	ld.global.f32 	%f20, [%rd11+-16];
	ld.global.f32 	%f21, [%rd15+-16];
	sub.f32 	%f22, %f20, %f21;
	fma.rn.f32 	%f23, %f22, %f22, %f19;
	ld.global.f32 	%f24, [%rd11+-12];
	ld.global.f32 	%f25, [%rd15+-12];
	sub.f32 	%f26, %f24, %f25;
	fma.rn.f32 	%f27, %f26, %f26, %f23;
	ld.global.f32 	%f28, [%rd11+-8];
	ld.global.f32 	%f29, [%rd15+-8];
	sub.f32 	%f30, %f28, %f29;
	fma.rn.f32 	%f31, %f30, %f30, %f27;
	ld.global.f32 	%f32, [%rd11+-4];
	ld.global.f32 	%f33, [%rd15+-4];
	sub.f32 	%f34, %f32, %f33;
	fma.rn.f32 	%f35, %f34, %f34, %f31;
	ld.global.f32 	%f36, [%rd11];
	ld.global.f32 	%f37, [%rd15];
	sub.f32 	%f38, %f36, %f37;
	fma.rn.f32 	%f39, %f38, %f38, %f35;
	ld.global.f32 	%f40, [%rd11+4];
	ld.global.f32 	%f41, [%rd15+4];
	sub.f32 	%f42, %f40, %f41;
	fma.rn.f32 	%f43, %f42, %f42, %f39;
	ld.global.f32 	%f44, [%rd11+8];
	ld.global.f32 	%f45, [%rd15+8];
	sub.f32 	%f46, %f44, %f45;
	fma.rn.f32 	%f47, %f46, %f46, %f43;
	ld.global.f32 	%f48, [%rd11+12];
	ld.global.f32 	%f49, [%rd15+12];
	sub.f32 	%f50, %f48, %f49;
	fma.rn.f32 	%f51, %f50, %f50, %f47;
	ld.global.f32 	%f52, [%rd11+16];
	ld.global.f32 	%f53, [%rd15+16];
	sub.f32 	%f54, %f52, %f53;
	fma.rn.f32 	%f55, %f54, %f54, %f51;
	ld.global.f32 	%f56, [%rd11+20];
	ld.global.f32 	%f57, [%rd15+20];
	sub.f32 	%f58, %f56, %f57;
	fma.rn.f32 	%f59, %f58, %f58, %f55;
	ld.global.f32 	%f60, [%rd11+24];
	ld.global.f32 	%f61, [%rd15+24];
	sub.f32 	%f62, %f60, %f61;
	fma.rn.f32 	%f63, %f62, %f62, %f59;
	ld.global.f32 	%f64, [%rd11+28];
	ld.global.f32 	%f65, [%rd15+28];
	sub.f32 	%f66, %f64, %f65;
	fma.rn.f32 	%f67, %f66, %f66, %f63;
	add.s32 	%r12, %r12, 16;
	add.s32 	%r11, %r11, 16;
	add.s64 	%rd15, %rd15, 64;
	setp.ne.s32 	%p2, %r12, 960;
	@%p2 bra 	$L__BB0_2;
	cvta.to.global.u64 	%rd12, %rd7;
	mul.wide.s32 	%rd13, %r1, 4;
	add.s64 	%rd14, %rd12, %rd13;
	st.global.f32 	[%rd14], %f67;
$L__BB0_4:
	ret;

}
	// .globl	_Z18compute_distances2PhS_Pf
.visible .entry _Z18compute_distances2PhS_Pf(
	.param .u64 .ptr .align 1 _Z18compute_distances2PhS_Pf_param_0,
	.param .u64 .ptr .align 1 _Z18compute_distances2PhS_Pf_param_1,
	.param .u64 .ptr .align 1 _Z18compute_distances2PhS_Pf_param_2
)
{
	.reg .pred 	%p<9>;
	.reg .b32 	%r<29>;
	.reg .b32 	%f<27>;
	.reg .b64 	%rd<18>;
	// demoted variable
	.shared .align 4 .b8 _ZZ18compute_distances2PhS_PfE4sacc[1024];
	ld.param.u64 	%rd7, [_Z18compute_distances2PhS_Pf_param_0];
	ld.param.u64 	%rd8, [_Z18compute_distances2PhS_Pf_param_1];
	ld.param.u64 	%rd6, [_Z18compute_distances2PhS_Pf_param_2];
	cvta.to.global.u64 	%rd9, %rd8;
	cvta.to.global.u64 	%rd10, %rd7;
	mov.u32 	%r1, %tid.x;
	mov.u32 	%r2, %tid.y;
	mov.u32 	%r14, %ctaid.x;
	shl.b32 	%r3, %r14, 3;
	add.s64 	%rd1, %rd10, 32;
	mad.lo.s32 	%r15, %r14, 7680, %r1;
	mad.lo.s32 	%r26, %r2, 960, %r15;
	cvt.u64.u32 	%rd11, %r1;
	add.s64 	%rd12, %rd11, %rd9;
	add.s64 	%rd17, %rd12, 32;
	mov.f32 	%f24, 0f00000000;
	mov.b32 	%r28, 0;
	mov.u32 	%r27, %r1;
$L__BB1_1:
	cvt.s64.s32 	%rd13, %r26;
	add.s64 	%rd4, %rd1, %rd13;
	setp.gt.u32 	%p1, %r27, 959;
	@%p1 bra 	$L__BB1_3;
	ld.global.u8 	%r16, [%rd4+-32];
	ld.global.u8 	%r17, [%rd17+-32];
	sub.s32 	%r18, %r16, %r17;
	cvt.rn.f32.s32 	%f14, %r18;
	fma.rn.f32 	%f24, %f14, %f14, %f24;
$L__BB1_3:
	setp.gt.u32 	%p2, %r27, 927;
	@%p2 bra 	$L__BB1_5;
	ld.global.u8 	%r19, [%rd4];
	ld.global.u8 	%r20, [%rd17];
	sub.s32 	%r21, %r19, %r20;
	cvt.rn.f32.s32 	%f15, %r21;
	fma.rn.f32 	%f24, %f15, %f15, %f24;
$L__BB1_5:
	add.s32 	%r28, %r28, 2;
	add.s32 	%r27, %r27, 64;
	add.s32 	%r26, %r26, 64;
	add.s64 	%rd17, %rd17, 64;
	setp.ne.s32 	%p3, %r28, 30;
	@%p3 bra 	$L__BB1_1;
	shl.b32 	%r22, %r2, 7;
	mov.u32 	%r23, _ZZ18compute_distances2PhS_PfE4sacc;
	add.s32 	%r11, %r23, %r22;
	shl.b32 	%r24, %r1, 2;
	add.s32 	%r12, %r11, %r24;
	st.shared.f32 	[%r12], %f24;
	bar.sync 	0;
	setp.gt.u32 	%p4, %r1, 15;
	ld.shared.f32 	%f26, [%r12];
	@%p4 bra 	$L__BB1_12;
	ld.shared.f32 	%f16, [%r12+64];
	add.f32 	%f26, %f16, %f26;
	st.shared.f32 	[%r12], %f26;
	setp.gt.u32 	%p5, %r1, 7;
	@%p5 bra 	$L__BB1_12;
	ld.shared.f32 	%f17, [%r12+32];
	add.f32 	%f26, %f17, %f26;
	st.shared.f32 	[%r12], %f26;
	setp.gt.u32 	%p6, %r1, 3;
	@%p6 bra 	$L__BB1_12;
	ld.shared.f32 	%f18, [%r12+16];
	add.f32 	%f26, %f18, %f26;
	st.shared.f32 	[%r12], %f26;
	setp.gt.u32 	%p7, %r1, 1;
	@%p7 bra 	$L__BB1_12;
	ld.shared.f32 	%f19, [%r12+8];
	add.f32 	%f26, %f19, %f26;
	st.shared.f32 	[%r12], %f26;
	setp.ne.s32 	%p8, %r1, 0;
	@%p8 bra 	$L__BB1_12;
	ld.shared.f32 	%f20, [%r11+4];
	ld.shared.f32 	%f21, [%r11];
	add.f32 	%f22, %f20, %f21;
	st.shared.f32 	[%r11], %f22;
	ld.shared.f32 	%f26, [%r12];
$L__BB1_12:
	cvta.to.global.u64 	%rd14, %rd6;
	add.s32 	%r25, %r3, %r2;
	mul.wide.s32 	%rd15, %r25, 4;
	add.s64 	%rd16, %rd14, %rd15;
	st.global.f32 	[%rd16], %f26;
	ret;

}
	// .globl	_Z14findMinOfArrayPfS_Pi
.visible .entry _Z14findMinOfArrayPfS_Pi(
	.param .u64 .ptr .align 1 _Z14findMinOfArrayPfS_Pi_param_0,
	.param .u64 .ptr .align 1 _Z14findMinOfArrayPfS_Pi_param_1,
	.param .u64 .ptr .align 1 _Z14findMinOfArrayPfS_Pi_param_2
)
{
	.reg .pred 	%p<14>;
	.reg .b32 	%r<24>;
	.reg .b32 	%f<23>;
	.reg .b64 	%rd<12>;
	// demoted variable
	.shared .align 4 .b8 _ZZ14findMinOfArrayPfS_PiE7minDist[1024];
	// demoted variable
	.shared .align 4 .b8 _ZZ14findMinOfArrayPfS_PiE7minIndx[1024];
	ld.param.u64 	%rd1, [_Z14findMinOfArrayPfS_Pi_param_0];
	ld.param.u64 	%rd2, [_Z14findMinOfArrayPfS_Pi_param_1];
	ld.param.u64 	%rd3, [_Z14findMinOfArrayPfS_Pi_param_2];
	mov.u32 	%r1, %ctaid.x;
	mov.u32 	%r23, %ntid.x;
	mov.u32 	%r3, %tid.x;
	mad.lo.s32 	%r4, %r1, %r23, %r3;
	setp.gt.u32 	%p1, %r4, 102399;
	shl.b32 	%r10, %r3, 2;
	mov.u32 	%r11, _ZZ14findMinOfArrayPfS_PiE7minDist;
	add.s32 	%r5, %r11, %r10;
	mov.u32 	%r12, _ZZ14findMinOfArrayPfS_PiE7minIndx;
	add.s32 	%r6, %r12, %r10;
	@%p1 bra 	$L__BB2_2;
	cvta.to.global.u64 	%rd4, %rd1;
	mul.wide.u32 	%rd5, %r4, 4;
	add.s64 	%rd6, %rd4, %rd5;
	ld.global.f32 	%f2, [%rd6];
	st.shared.f32 	[%r5], %f2;
	st.shared.u32 	[%r6], %r4;
$L__BB2_2:
	bar.sync 	0;
	setp.lt.u32 	%p2, %r23, 66;
	@%p2 bra 	$L__BB2_7;
$L__BB2_3:
	mov.u32 	%r7, %r23;
	shr.u32 	%r23, %r7, 1;
	bar.sync 	0;
	setp.ge.u32 	%p3, %r3, %r23;
	@%p3 bra 	$L__BB2_6;
	ld.shared.f32 	%f3, [%r5];
	shl.b32 	%r9, %r23, 2;
	add.s32 	%r13, %r5, %r9;
	ld.shared.f32 	%f1, [%r13];
	setp.leu.f32 	%p4, %f3, %f1;
	@%p4 bra 	$L__BB2_6;
	st.shared.f32 	[%r5], %f1;
	add.s32 	%r14, %r6, %r9;
	ld.shared.u32 	%r15, [%r14];
	st.shared.u32 	[%r6], %r15;
$L__BB2_6:
	setp.gt.u32 	%p5, %r7, 131;
	@%p5 bra 	$L__BB2_3;
$L__BB2_7:
	setp.gt.u32 	%p6, %r3, 31;
	@%p6 bra 	$L__BB2_22;
	ld.volatile.shared.f32 	%f4, [%r5];
	ld.volatile.shared.f32 	%f5, [%r5+128];
	setp.leu.f32 	%p7, %f4, %f5;
	@%p7 bra 	$L__BB2_10;
	ld.volatile.shared.f32 	%f6, [%r5+128];
	st.volatile.shared.f32 	[%r5], %f6;
	ld.volatile.shared.u32 	%r16, [%r6+128];
	st.volatile.shared.u32 	[%r6], %r16;
$L__BB2_10:
	ld.volatile.shared.f32 	%f7, [%r5];
	ld.volatile.shared.f32 	%f8, [%r5+64];
	setp.leu.f32 	%p8, %f7, %f8;
	@%p8 bra 	$L__BB2_12;
	ld.volatile.shared.f32 	%f9, [%r5+64];
	st.volatile.shared.f32 	[%r5], %f9;
	ld.volatile.shared.u32 	%r17, [%r6+64];
	st.volatile.shared.u32 	[%r6], %r17;
$L__BB2_12:
	ld.volatile.shared.f32 	%f10, [%r5];
	ld.volatile.shared.f32 	%f11, [%r5+32];
	setp.leu.f32 	%p9, %f10, %f11;
	@%p9 bra 	$L__BB2_14;
	ld.volatile.shared.f32 	%f12, [%r5+32];
	st.volatile.shared.f32 	[%r5], %f12;
	ld.volatile.shared.u32 	%r18, [%r6+32];
	st.volatile.shared.u32 	[%r6], %r18;
$L__BB2_14:
	ld.volatile.shared.f32 	%f13, [%r5];
	ld.volatile.shared.f32 	%f14, [%r5+16];
	setp.leu.f32 	%p10, %f13, %f14;
	@%p10 bra 	$L__BB2_16;
	ld.volatile.shared.f32 	%f15, [%r5+16];
	st.volatile.shared.f32 	[%r5], %f15;
	ld.volatile.shared.u32 	%r19, [%r6+16];
	st.volatile.shared.u32 	[%r6], %r19;
$L__BB2_16:
	ld.volatile.shared.f32 	%f16, [%r5];
	ld.volatile.shared.f32 	%f17, [%r5+8];
	setp.leu.f32 	%p11, %f16, %f17;
	@%p11 bra 	$L__BB2_18;
	ld.volatile.shared.f32 	%f18, [%r5+8];
	st.volatile.shared.f32 	[%r5], %f18;
	ld.volatile.shared.u32 	%r20, [%r6+8];
	st.volatile.shared.u32 	[%r6], %r20;
$L__BB2_18:
	ld.volatile.shared.f32 	%f19, [%r5];
	ld.volatile.shared.f32 	%f20, [%r5+4];
	setp.leu.f32 	%p12, %f19, %f20;
	@%p12 bra 	$L__BB2_20;
	ld.volatile.shared.f32 	%f21, [%r5+4];
	st.volatile.shared.f32 	[%r5], %f21;
	ld.volatile.shared.u32 	%r21, [%r6+4];
	st.volatile.shared.u32 	[%r6], %r21;
$L__BB2_20:
	setp.ne.s32 	%p13, %r3, 0;
	@%p13 bra 	$L__BB2_22;
	ld.shared.f32 	%f22, [_ZZ14findMinOfArrayPfS_PiE7minDist];
	cvta.to.global.u64 	%rd7, %rd2;
	mul.wide.u32 	%rd8, %r1, 4;
	add.s64 	%rd9, %rd7, %rd8;
	st.global.f32 	[%rd9], %f22;
	ld.shared.u32 	%r22, [_ZZ14findMinOfArrayPfS_PiE7minIndx];
	cvta.to.global.u64 	%rd10, %rd3;
	add.s64 	%rd11, %rd10, %rd8;
	st.global.u32 	[%rd11], %r22;
$L__BB2_22:
	ret;

}


// ===== COMPILED SASS (sm_100) =====

	.target	sm_100

	.elftype	@"ET_EXEC"


//--------------------- .note.nv.tkinfo           --------------------------
	.section	.note.nv.tkinfo,"",@"SHT_NOTE"
	.sectionflags	@"SHF_NOTE_NV_TKINFO"
	.tkinfo
        /*0018*/ 	.word	0x00000002
        /*0030*/ 	.string	""
        /*0030*/ 	.string	"ptxas"
        /*0030*/ 	.string	"Cuda compilation tools, release 13.0, V13.0.88"
        /*0030*/ 	.string	"Build cuda_13.0.r13.0/compiler.36424714_0"
        /*0030*/ 	.string	"-arch sm_100 -m 64 "



//--------------------- .note.nv.cuinfo           --------------------------
	.section	.note.nv.cuinfo,"",@"SHT_NOTE"
	.sectionflags	@"SHF_NOTE_NV_CUINFO"
        /*0018*/ 	.short	0x0002
        /*001a*/ 	.short	0x0064
        /*001c*/ 	.short	0x0082
	.zero		2


//--------------------- .nv.info                  --------------------------
	.section	.nv.info,"",@"SHT_CUDA_INFO"
	.align	4


	//----- nvinfo : EIATTR_REGCOUNT
	.align		4
        /*0000*/ 	.byte	0x04, 0x2f
        /*0002*/ 	.short	(.L_1 - .L_0)
	.align		4
.L_0:
        /*0004*/ 	.word	index@(_Z17compute_distancesPfS_S_)
        /*0008*/ 	.word	0x00000020


	//----- nvinfo : EIATTR_FRAME_SIZE
	.align		4
.L_1:
        /*000c*/ 	.byte	0x04, 0x11
        /*000e*/ 	.short	(.L_3 - .L_2)
	.align		4
.L_2:
        /*0010*/ 	.word	index@(_Z17compute_distancesPfS_S_)
        /*0014*/ 	.word	0x00000000


	//----- nvinfo : EIATTR_REGCOUNT
	.align		4
.L_3:
        /*0018*/ 	.byte	0x04, 0x2f
        /*001a*/ 	.short	(.L_5 - .L_4)
	.align		4
.L_4:
        /*001c*/ 	.word	index@(_Z18compute_distances2PhS_Pf)
        /*0020*/ 	.word	0x0000001e


	//----- nvinfo : EIATTR_FRAME_SIZE
	.align		4
.L_5:
        /*0024*/ 	.byte	0x04, 0x11
        /*0026*/ 	.short	(.L_7 - .L_6)
	.align		4
.L_6:
        /*0028*/ 	.word	index@(_Z18compute_distances2PhS_Pf)
        /*002c*/ 	.word	0x00000000


	//----- nvinfo : EIATTR_REGCOUNT
	.align		4
.L_7:
        /*0030*/ 	.byte	0x04, 0x2f
        /*0032*/ 	.short	(.L_9 - .L_8)
	.align		4
.L_8:
        /*0034*/ 	.word	index@(_Z14findMinOfArrayPfS_Pi)
        /*0038*/ 	.word	0x0000000e


	//----- nvinfo : EIATTR_FRAME_SIZE
	.align		4
.L_9:
        /*003c*/ 	.byte	0x04, 0x11
        /*003e*/ 	.short	(.L_11 - .L_10)
	.align		4
.L_10:
        /*0040*/ 	.word	index@(_Z14findMinOfArrayPfS_Pi)
        /*0044*/ 	.word	0x00000000


	//----- nvinfo : EIATTR_MIN_STACK_SIZE
	.align		4
.L_11:
        /*0048*/ 	.byte	0x04, 0x12
        /*004a*/ 	.short	(.L_13 - .L_12)
	.align		4
.L_12:
        /*004c*/ 	.word	index@(_Z14findMinOfArrayPfS_Pi)
        /*0050*/ 	.word	0x00000000


	//----- nvinfo : EIATTR_MIN_STACK_SIZE
	.align		4
.L_13:
        /*0054*/ 	.byte	0x04, 0x12
        /*0056*/ 	.short	(.L_15 - .L_14)
	.align		4
.L_14:
        /*0058*/ 	.word	index@(_Z18compute_distances2PhS_Pf)
        /*005c*/ 	.word	0x00000000


	//----- nvinfo : EIATTR_MIN_STACK_SIZE
	.align		4
.L_15:
        /*0060*/ 	.byte	0x04, 0x12
        /*0062*/ 	.short	(.L_17 - .L_16)
	.align		4
.L_16:
        /*0064*/ 	.word	index@(_Z17compute_distancesPfS_S_)
        /*0068*/ 	.word	0x00000000
.L_17:


//--------------------- .nv.compat                --------------------------
	.section	.nv.compat,"",@"SHT_CUDA_COMPAT_INFO"
	.align	4
        /*0000*/ 	.byte	0x02, 0x09, 0x00, 0x00, 0x02, 0x02, 0x01, 0x00, 0x02, 0x05, 0x05, 0x00, 0x03, 0x07, 0x01, 0x01
        /*0010*/ 	.byte	0x02, 0x03, 0x00, 0x00, 0x02, 0x06, 0x01, 0x00, 0x04, 0x0b, 0x08, 0x00, 0x09, 0x00, 0x00, 0x00
        /*0020*/ 	.byte	0x00, 0x00, 0x00, 0x00


//--------------------- .nv.info._Z14findMinOfArrayPfS_Pi --------------------------
	.section	.nv.info._Z14findMinOfArrayPfS_Pi,"",@"SHT_CUDA_INFO"
	.sectionflags	@""
	.align	4


	//----- nvinfo : EIATTR_CUDA_API_VERSION
	.align		4
        /*0000*/ 	.byte	0x04, 0x37
        /*0002*/ 	.short	(.L_19 - .L_18)
.L_18:
        /*0004*/ 	.word	0x00000082


	//----- nvinfo : EIATTR_KPARAM_INFO
	.align		4
.L_19:
        /*0008*/ 	.byte	0x04, 0x17
        /*000a*/ 	.short	(.L_21 - .L_20)
.L_20:
        /*000c*/ 	.word	0x00000000
        /*0010*/ 	.short	0x0002
        /*0012*/ 	.short	0x0010
        /*0014*/ 	.byte	0x00, 0xf5, 0x21, 0x00


	//----- nvinfo : EIATTR_KPARAM_INFO
	.align		4
.L_21:
        /*0018*/ 	.byte	0x04, 0x17
        /*001a*/ 	.short	(.L_23 - .L_22)
.L_22:
        /*001c*/ 	.word	0x00000000
        /*0020*/ 	.short	0x0001
        /*0022*/ 	.short	0x0008
        /*0024*/ 	.byte	0x00, 0xf5, 0x21, 0x00


	//----- nvinfo : EIATTR_KPARAM_INFO
	.align		4
.L_23:
        /*0028*/ 	.byte	0x04, 0x17
        /*002a*/ 	.short	(.L_25 - .L_24)
.L_24:
        /*002c*/ 	.word	0x00000000
        /*0030*/ 	.short	0x0000
        /*0032*/ 	.short	0x0000
        /*0034*/ 	.byte	0x00, 0xf5, 0x21, 0x00


	//----- nvinfo : EIATTR_SPARSE_MMA_MASK
	.align		4
.L_25:
        /*0038*/ 	.byte	0x03, 0x50
        /*003a*/ 	.short	0x0000


	//----- nvinfo : EIATTR_MAXREG_COUNT
	.align		4
        /*003c*/ 	.byte	0x03, 0x1b
        /*003e*/ 	.short	0x00ff


	//----- nvinfo : EIATTR_NUM_BARRIERS
	.align		4
        /*0040*/ 	.byte	0x02, 0x4c
        /*0042*/ 	.byte	0x01
	.zero		1


	//----- nvinfo : EIATTR_MERCURY_ISA_VERSION
	.align		4
        /*0044*/ 	.byte	0x03, 0x5f
        /*0046*/ 	.short	0x0101


	//----- nvinfo : EIATTR_VRC_CTA_INIT_COUNT
	.align		4
        /*0048*/ 	.byte	0x02, 0x4a
	.zero		1
	.zero		1


	//----- nvinfo : EIATTR_EXIT_INSTR_OFFSETS
	.align		4
        /*004c*/ 	.byte	0x04, 0x1c
        /*004e*/ 	.short	(.L_27 - .L_26)


	//   ....[0]....
.L_26:
        /*0050*/ 	.word	0x00000290


	//   ....[1]....
        /*0054*/ 	.word	0x00000550


	//   ....[2]....
        /*0058*/ 	.word	0x00000610


	//----- nvinfo : EIATTR_CRS_STACK_SIZE
	.align		4
.L_27:
        /*005c*/ 	.byte	0x04, 0x1e
        /*005e*/ 	.short	(.L_29 - .L_28)
.L_28:
        /*0060*/ 	.word	0x00000000


	//----- nvinfo : EIATTR_CBANK_PARAM_SIZE
	.align		4
.L_29:
        /*0064*/ 	.byte	0x03, 0x19
        /*0066*/ 	.short	0x0018


	//----- nvinfo : EIATTR_PARAM_CBANK
	.align		4
        /*0068*/ 	.byte	0x04, 0x0a
        /*006a*/ 	.short	(.L_31 - .L_30)
	.align		4
.L_30:
        /*006c*/ 	.word	index@(.nv.constant0._Z14findMinOfArrayPfS_Pi)
        /*0070*/ 	.short	0x0380
        /*0072*/ 	.short	0x0018


	//----- nvinfo : EIATTR_SW_WAR
	.align		4
.L_31:
        /*0074*/ 	.byte	0x04, 0x36
        /*0076*/ 	.short	(.L_33 - .L_32)
.L_32:
        /*0078*/ 	.word	0x00000008
.L_33:


//--------------------- .nv.info._Z18compute_distances2PhS_Pf --------------------------
	.section	.nv.info._Z18compute_distances2PhS_Pf,"",@"SHT_CUDA_INFO"
	.sectionflags	@""
	.align	4


	//----- nvinfo : EIATTR_CUDA_API_VERSION
	.align		4
        /*0000*/ 	.byte	0x04, 0x37
        /*0002*/ 	.short	(.L_35 - .L_34)
.L_34:
        /*0004*/ 	.word	0x00000082


	//----- nvinfo : EIATTR_KPARAM_INFO
	.align		4
.L_35:
        /*0008*/ 	.byte	0x04, 0x17
        /*000a*/ 	.short	(.L_37 - .L_36)
.L_36:
        /*000c*/ 	.word	0x00000000
        /*0010*/ 	.short	0x0002
        /*0012*/ 	.short	0x0010
        /*0014*/ 	.byte	0x00, 0xf5, 0x21, 0x00


	//----- nvinfo : EIATTR_KPARAM_INFO
	.align		4
.L_37:
        /*0018*/ 	.byte	0x04, 0x17
        /*001a*/ 	.short	(.L_39 - .L_38)
.L_38:
        /*001c*/ 	.word	0x00000000
        /*0020*/ 	.short	0x0001
        /*0022*/ 	.short	0x0008
        /*0024*/ 	.byte	0x00, 0xf5, 0x21, 0x00


	//----- nvinfo : EIATTR_KPARAM_INFO
	.align		4
.L_39:
        /*0028*/ 	.byte	0x04, 0x17
        /*002a*/ 	.short	(.L_41 - .L_40)
.L_40:
        /*002c*/ 	.word	0x00000000
        /*0030*/ 	.short	0x0000
        /*0032*/ 	.short	0x0000
        /*0034*/ 	.byte	0x00, 0xf5, 0x21, 0x00


	//----- nvinfo : EIATTR_SPARSE_MMA_MASK
	.align		4
.L_41:
        /*0038*/ 	.byte	0x03, 0x50
        /*003a*/ 	.short	0x0000


	//----- nvinfo : EIATTR_MAXREG_COUNT
	.align		4
        /*003c*/ 	.byte	0x03, 0x1b
        /*003e*/ 	.short	0x00ff


	//----- nvinfo : EIATTR_NUM_BARRIERS
	.align		4
        /*0040*/ 	.byte	0x02, 0x4c
        /*0042*/ 	.byte	0x01
	.zero		1


	//----- nvinfo : EIATTR_MERCURY_ISA_VERSION
	.align		4
        /*0044*/ 	.byte	0x03, 0x5f
        /*0046*/ 	.short	0x0101


	//----- nvinfo : EIATTR_VRC_CTA_INIT_COUNT
	.align		4
        /*0048*/ 	.byte	0x02, 0x4a
	.zero		1
	.zero		1


	//----- nvinfo : EIATTR_EXIT_INSTR_OFFSETS
	.align		4
        /*004c*/ 	.byte	0x04, 0x1c
        /*004e*/ 	.short	(.L_43 - .L_42)


	//   ....[0]....
.L_42:
        /*0050*/ 	.word	0x00001260


	//----- nvinfo : EIATTR_CRS_STACK_SIZE
	.align		4
.L_43:
        /*0054*/ 	.byte	0x04, 0x1e
        /*0056*/ 	.short	(.L_45 - .L_44)
.L_44:
        /*0058*/ 	.word	0x00000000


	//----- nvinfo : EIATTR_CBANK_PARAM_SIZE
	.align		4
.L_45:
        /*005c*/ 	.byte	0x03, 0x19
        /*005e*/ 	.short	0x0018


	//----- nvinfo : EIATTR_PARAM_CBANK
	.align		4
        /*0060*/ 	.byte	0x04, 0x0a
        /*0062*/ 	.short	(.L_47 - .L_46)
	.align		4
.L_46:
        /*0064*/ 	.word	index@(.nv.constant0._Z18compute_distances2PhS_Pf)
        /*0068*/ 	.short	0x0380
        /*006a*/ 	.short	0x0018


	//----- nvinfo : EIATTR_SW_WAR
	.align		4
.L_47:
        /*006c*/ 	.byte	0x04, 0x36
        /*006e*/ 	.short	(.L_49 - .L_48)
.L_48:
        /*0070*/ 	.word	0x00000008
.L_49:


//--------------------- .nv.info._Z17compute_distancesPfS_S_ --------------------------
	.section	.nv.info._Z17compute_distancesPfS_S_,"",@"SHT_CUDA_INFO"
	.sectionflags	@""
	.align	4


	//----- nvinfo : EIATTR_CUDA_API_VERSION
	.align		4
        /*0000*/ 	.byte	0x04, 0x37
        /*0002*/ 	.short	(.L_51 - .L_50)
.L_50:
        /*0004*/ 	.word	0x00000082


	//----- nvinfo : EIATTR_KPARAM_INFO
	.align		4
.L_51:
        /*0008*/ 	.byte	0x04, 0x17
        /*000a*/ 	.short	(.L_53 - .L_52)
.L_52:
        /*000c*/ 	.word	0x00000000
        /*0010*/ 	.short	0x0002
        /*0012*/ 	.short	0x0010
        /*0014*/ 	.byte	0x00, 0xf5, 0x21, 0x00


	//----- nvinfo : EIATTR_KPARAM_INFO
	.align		4
.L_53:
        /*0018*/ 	.byte	0x04, 0x17
        /*001a*/ 	.short	(.L_55 - .L_54)
.L_54:
        /*001c*/ 	.word	0x00000000
        /*0020*/ 	.short	0x0001
        /*0022*/ 	.short	0x0008
        /*0024*/ 	.byte	0x00, 0xf5, 0x21, 0x00


	//----- nvinfo : EIATTR_KPARAM_INFO
	.align		4
.L_55:
        /*0028*/ 	.byte	0x04, 0x17
        /*002a*/ 	.short	(.L_57 - .L_56)
.L_56:
        /*002c*/ 	.word	0x00000000
        /*0030*/ 	.short	0x0000
        /*0032*/ 	.short	0x0000
        /*0034*/ 	.byte	0x00, 0xf5, 0x21, 0x00


	//----- nvinfo : EIATTR_SPARSE_MMA_MASK
	.align		4
.L_57:
        /*0038*/ 	.byte	0x03, 0x50
        /*003a*/ 	.short	0x0000


	//----- nvinfo : EIATTR_MAXREG_COUNT
	.align		4
        /*003c*/ 	.byte	0x03, 0x1b
        /*003e*/ 	.short	0x00ff


	//----- nvinfo : EIATTR_MERCURY_ISA_VERSION
	.align		4
        /*0040*/ 	.byte	0x03, 0x5f
        /*0042*/ 	.short	0x0101


	//----- nvinfo : EIATTR_VRC_CTA_INIT_COUNT
	.align		4
        /*0044*/ 	.byte	0x02, 0x4a
	.zero		1
	.zero		1


	//----- nvinfo : EIATTR_EXIT_INSTR_OFFSETS
	.align		4
        /*0048*/ 	.byte	0x04, 0x1c
        /*004a*/ 	.short	(.L_59 - .L_58)


	//   ....[0]....
.L_58:
        /*004c*/ 	.word	0x00000060


	//   ....[1]....
        /*0050*/ 	.word	0x000005e0


	//----- nvinfo : EIATTR_CBANK_PARAM_SIZE
	.align		4
.L_59:
        /*0054*/ 	.byte	0x03, 0x19
        /*0056*/ 	.short	0x0018


	//----- nvinfo : EIATTR_PARAM_CBANK
	.align		4
        /*0058*/ 	.byte	0x04, 0x0a
        /*005a*/ 	.short	(.L_61 - .L_60)
	.align		4
.L_60:
        /*005c*/ 	.word	index@(.nv.constant0._Z17compute_distancesPfS_S_)
        /*0060*/ 	.short	0x0380
        /*0062*/ 	.short	0x0018


	//----- nvinfo : EIATTR_SW_WAR
	.align		4
.L_61:
        /*0064*/ 	.byte	0x04, 0x36
        /*0066*/ 	.short	(.L_63 - .L_62)
.L_62:
        /*0068*/ 	.word	0x00000008
.L_63:


//--------------------- .nv.callgraph             --------------------------
	.section	.nv.callgraph,"",@"SHT_CUDA_CALLGRAPH"
	.align	4
	.sectionentsize	8
	.align		4
        /*0000*/ 	.word	0x00000000
	.align		4
        /*0004*/ 	.word	0xffffffff
	.align		4
        /*0008*/ 	.word	0x00000000
	.align		4
        /*000c*/ 	.word	0xfffffffe
	.align		4
        /*0010*/ 	.word	0x00000000
	.align		4
        /*0014*/ 	.word	0xfffffffd
	.align		4
        /*0018*/ 	.word	0x00000000
	.align		4
        /*001c*/ 	.word	0xfffffffc


//--------------------- .text._Z14findMinOfArrayPfS_Pi --------------------------
	.section	.text._Z14findMinOfArrayPfS_Pi,"ax",@progbits
	.align	128
        .global         _Z14findMinOfArrayPfS_Pi
        .type           _Z14findMinOfArrayPfS_Pi,@function
        .size           _Z14findMinOfArrayPfS_Pi,(.L_x_10 - _Z14findMinOfArrayPfS_Pi)
        .other          _Z14findMinOfArrayPfS_Pi,@"STO_CUDA_ENTRY STV_DEFAULT"
_Z14findMinOfArrayPfS_Pi:
.text._Z14findMinOfArrayPfS_Pi:
[----:B------:R-:W-:Y:S01]  /*0000*/  LDC R1, c[0x0][0x37c] ;  /* 0x0000df00ff017b82 */ /* 0x000fe20000000800 */
[----:B------:R-:W0:Y:S01]  /*0010*/  S2R R0, SR_CTAID.X ;  /* 0x0000000000007919 */ /* 0x000e220000002500 */
[----:B------:R-:W0:Y:S01]  /*0020*/  LDCU UR7, c[0x0][0x360] ;  /* 0x00006c00ff0777ac */ /* 0x000e220008000800 */
[----:B------:R-:W0:Y:S01]  /*0030*/  S2R R3, SR_TID.X ;  /* 0x0000000000037919 */ /* 0x000e220000002100 */
[----:B------:R-:W1:Y:S01]  /*0040*/  LDCU.64 UR8, c[0x0][0x358] ;  /* 0x00006b00ff0877ac */ /* 0x000e620008000a00 */
[----:B0-----:R-:W-:-:S05]  /*0050*/  IMAD R5, R0, UR7, R3 ;  /* 0x0000000700057c24 */ /* 0x001fca000f8e0203 */
[----:B------:R-:W-:-:S13]  /*0060*/  ISETP.GT.U32.AND P0, PT, R5, 0x18fff, PT ;  /* 0x00018fff0500780c */ /* 0x000fda0003f04070 */
[----:B------:R-:W0:Y:S02]  /*0070*/  @!P0 LDC.64 R6, c[0x0][0x380] ;  /* 0x0000e000ff068b82 */ /* 0x000e240000000a00 */
[----:B0-----:R-:W-:-:S05]  /*0080*/  @!P0 IMAD.WIDE.U32 R6, R5, 0x4, R6 ;  /* 0x0000000405068825 */ /* 0x001fca00078e0006 */
[----:B-1----:R0:W2:Y:S01]  /*0090*/  @!P0 LDG.E R9, desc[UR8][R6.64] ;  /* 0x0000000806098981 */ /* 0x0020a2000c1e1900 */
[----:B------:R-:W1:Y:S01]  /*00a0*/  S2UR UR6, SR_CgaCtaId ;  /* 0x00000000000679c3 */ /* 0x000e620000008800 */
[----:B------:R-:W-:Y:S02]  /*00b0*/  UMOV UR4, 0x400 ;  /* 0x0000040000047882 */ /* 0x000fe40000000000 */
[----:B------:R-:W-:Y:S01]  /*00c0*/  UIADD3 UR5, UPT, UPT, UR4, 0x400, URZ ;  /* 0x0000040004057890 */ /* 0x000fe2000fffe0ff */
[----:B0-----:R-:W-:Y:S01]  /*00d0*/  IMAD.U32 R7, RZ, RZ, UR7 ;  /* 0x00000007ff077e24 */ /* 0x001fe2000f8e00ff */
[----:B-1----:R-:W-:Y:S02]  /*00e0*/  ULEA UR4, UR6, UR4, 0x18 ;  /* 0x0000000406047291 */ /* 0x002fe4000f8ec0ff */
[----:B------:R-:W-:-:S04]  /*00f0*/  ULEA UR5, UR6, UR5, 0x18 ;  /* 0x0000000506057291 */ /* 0x000fc8000f8ec0ff */
[C---:B------:R-:W-:Y:S02]  /*0100*/  LEA R4, R3.reuse, UR4, 0x2 ;  /* 0x0000000403047c11 */ /* 0x040fe4000f8e10ff */
[----:B------:R-:W-:-:S03]  /*0110*/  LEA R2, R3, UR5, 0x2 ;  /* 0x0000000503027c11 */ /* 0x000fc6000f8e10ff */
[----:B--2---:R0:W-:Y:S04]  /*0120*/  @!P0 STS [R4], R9 ;  /* 0x0000000904008388 */ /* 0x0041e80000000800 */
[----:B------:R0:W-:Y:S01]  /*0130*/  @!P0 STS [R2], R5 ;  /* 0x0000000502008388 */ /* 0x0001e20000000800 */
[----:B------:R-:W-:Y:S01]  /*0140*/  BAR.SYNC.DEFER_BLOCKING 0x0 ;  /* 0x0000000000007b1d */ /* 0x000fe20000010000 */
[----:B------:R-:W-:-:S13]  /*0150*/  ISETP.GE.U32.AND P0, PT, R7, 0x42, PT ;  /* 0x000000420700780c */ /* 0x000fda0003f06070 */
[----:B0-----:R-:W-:Y:S05]  /*0160*/  @!P0 BRA `(.L_x_0) ;  /* 0x0000000000448947 */ /* 0x001fea0003800000 */
.L_x_3:
[--C-:B0-----:R-:W-:Y:S01]  /*0170*/  IMAD.MOV.U32 R5, RZ, RZ, R7.reuse ;  /* 0x000000ffff057224 */ /* 0x101fe200078e0007 */
[----:B------:R-:W-:Y:S01]  /*0180*/  SHF.R.U32.HI R7, RZ, 0x1, R7 ;  /* 0x00000001ff077819 */ /* 0x000fe20000011607 */
[----:B------:R-:W-:Y:S03]  /*0190*/  BAR.SYNC.DEFER_BLOCKING 0x0 ;  /* 0x0000000000007b1d */ /* 0x000fe60000010000 */
[----:B------:R-:W-:Y:S02]  /*01a0*/  ISETP.GE.U32.AND P1, PT, R3, R7, PT ;  /* 0x000000070300720c */ /* 0x000fe40003f26070 */
[----:B------:R-:W-:Y:S01]  /*01b0*/  ISETP.GT.U32.AND P0, PT, R5, 0x83, PT ;  /* 0x000000830500780c */ /* 0x000fe20003f04070 */
[----:B------:R-:W-:Y:S10]  /*01c0*/  BSSY.RECONVERGENT B0, `(.L_x_1) ;  /* 0x000000a000007945 */ /* 0x000ff40003800200 */
[----:B------:R-:W-:Y:S05]  /*01d0*/  @P1 BRA `(.L_x_2) ;  /* 0x0000000000201947 */ /* 0x000fea0003800000 */
[----:B------:R-:W-:Y:S01]  /*01e0*/  IMAD R6, R7, 0x4, R4 ;  /* 0x0000000407067824 */ /* 0x000fe200078e0204 */
[----:B------:R-:W-:Y:S05]  /*01f0*/  LDS R5, [R4] ;  /* 0x0000000004057984 */ /* 0x000fea0000000800 */
[----:B------:R-:W0:Y:S02]  /*0200*/  LDS R6, [R6] ;  /* 0x0000000006067984 */ /* 0x000e240000000800 */
[----:B0-----:R-:W-:-:S13]  /*0210*/  FSETP.GT.AND P1, PT, R5, R6, PT ;  /* 0x000000060500720b */ /* 0x001fda0003f24000 */
[----:B------:R-:W-:Y:S01]  /*0220*/  @P1 IMAD R5, R7, 0x4, R2 ;  /* 0x0000000407051824 */ /* 0x000fe200078e0202 */
[----:B------:R-:W-:Y:S05]  /*0230*/  @P1 STS [R4], R6 ;  /* 0x0000000604001388 */ /* 0x000fea0000000800 */
[----:B------:R-:W0:Y:S04]  /*0240*/  @P1 LDS R5, [R5] ;  /* 0x0000000005051984 */ /* 0x000e280000000800 */
[----:B0-----:R0:W-:Y:S02]  /*0250*/  @P1 STS [R2], R5 ;  /* 0x0000000502001388 */ /* 0x0011e40000000800 */
.L_x_2:
[----:B------:R-:W-:Y:S05]  /*0260*/  BSYNC.RECONVERGENT B0 ;  /* 0x0000000000007941 */ /* 0x000fea0003800200 */
.L_x_1:
[----:B------:R-:W-:Y:S05]  /*0270*/  @P0 BRA `(.L_x_3) ;  /* 0xfffffffc00bc0947 */ /* 0x000fea000383ffff */
.L_x_0:
[----:B------:R-:W-:-:S13]  /*0280*/  ISETP.GT.U32.AND P0, PT, R3, 0x1f, PT ;  /* 0x0000001f0300780c */ /* 0x000fda0003f04070 */
[----:B------:R-:W-:Y:S05]  /*0290*/  @P0 EXIT ;  /* 0x000000000000094d */ /* 0x000fea0003800000 */
[----:B0-----:R-:W-:Y:S01]  /*02a0*/  LDS R5, [R4] ;  /* 0x0000000004057984 */ /* 0x001fe20000000800 */
[----:B------:R-:W-:-:S03]  /*02b0*/  ISETP.NE.AND P1, PT, R3, RZ, PT ;  /* 0x000000ff0300720c */ /* 0x000fc60003f25270 */
[----:B------:R-:W0:Y:S02]  /*02c0*/  LDS R6, [R4+0x80] ;  /* 0x0000800004067984 */ /* 0x000e240000000800 */
[----:B0-----:R-:W-:-:S13]  /*02d0*/  FSETP.GT.AND P0, PT, R5, R6, PT ;  /* 0x000000060500720b */ /* 0x001fda0003f04000 */
[----:B------:R-:W0:Y:S04]  /*02e0*/  @P0 LDS R5, [R4+0x80] ;  /* 0x0000800004050984 */ /* 0x000e280000000800 */
[----:B0-----:R-:W-:Y:S04]  /*02f0*/  @P0 STS [R4], R5 ;  /* 0x0000000504000388 */ /* 0x001fe80000000800 */
[----:B------:R-:W0:Y:S04]  /*0300*/  @P0 LDS R7, [R2+0x80] ;  /* 0x0000800002070984 */ /* 0x000e280000000800 */
[----:B0-----:R-:W-:Y:S04]  /*0310*/  @P0 STS [R2], R7 ;  /* 0x0000000702000388 */ /* 0x001fe80000000800 */
[----:B------:R-:W-:Y:S04]  /*0320*/  LDS R6, [R4] ;  /* 0x0000000004067984 */ /* 0x000fe80000000800 */
        /* <DEDUP_REMOVED lines=33> */
[----:B0-----:R0:W-:Y:S01]  /*0540*/  @P0 STS [R2], R11 ;  /* 0x0000000b02000388 */ /* 0x0011e20000000800 */
[----:B------:R-:W-:Y:S05]  /*0550*/  @P1 EXIT ;  /* 0x000000000000194d */ /* 0x000fea0003800000 */
[----:B------:R-:W1:Y:S01]  /*0560*/  S2UR UR5, SR_CgaCtaId ;  /* 0x00000000000579c3 */ /* 0x000e620000008800 */
[----:B------:R-:W-:-:S07]  /*0570*/  UMOV UR4, 0x400 ;  /* 0x0000040000047882 */ /* 0x000fce0000000000 */
[----:B0-----:R-:W0:Y:S08]  /*0580*/  LDC.64 R2, c[0x0][0x388] ;  /* 0x0000e200ff027b82 */ /* 0x001e300000000a00 */
[----:B------:R-:W2:Y:S01]  /*0590*/  LDC.64 R4, c[0x0][0x390] ;  /* 0x0000e400ff047b82 */ /* 0x000ea20000000a00 */
[----:B-1----:R-:W-:Y:S01]  /*05a0*/  ULEA UR4, UR5, UR4, 0x18 ;  /* 0x0000000405047291 */ /* 0x002fe2000f8ec0ff */
[----:B0-----:R-:W-:-:S08]  /*05b0*/  IMAD.WIDE.U32 R2, R0, 0x4, R2 ;  /* 0x0000000400027825 */ /* 0x001fd000078e0002 */
[----:B------:R-:W0:Y:S04]  /*05c0*/  LDS R7, [UR4] ;  /* 0x00000004ff077984 */ /* 0x000e280008000800 */
[----:B------:R-:W1:Y:S01]  /*05d0*/  LDS R9, [UR4+0x400] ;  /* 0x00040004ff097984 */ /* 0x000e620008000800 */
[----:B--2---:R-:W-:-:S03]  /*05e0*/  IMAD.WIDE.U32 R4, R0, 0x4, R4 ;  /* 0x0000000400047825 */ /* 0x004fc600078e0004 */
[----:B0-----:R-:W-:Y:S04]  /*05f0*/  STG.E desc[UR8][R2.64], R7 ;  /* 0x0000000702007986 */ /* 0x001fe8000c101908 */
[----:B-1----:R-:W-:Y:S01]  /*0600*/  STG.E desc[UR8][R4.64], R9 ;  /* 0x0000000904007986 */ /* 0x002fe2000c101908 */
[----:B------:R-:W-:Y:S05]  /*0610*/  EXIT ;  /* 0x000000000000794d */ /* 0x000fea0003800000 */
.L_x_4:
[----:B------:R-:W-:-:S00]  /*0620*/  BRA `(.L_x_4) ;  /* 0xfffffffc00fc7947 */ /* 0x000fc0000383ffff */
[----:B------:R-:W-:-:S00]  /*0630*/  NOP ;  /* 0x0000000000007918 */ /* 0x000fc00000000000 */
        /* <DEDUP_REMOVED lines=12> */
.L_x_10:


//--------------------- .text._Z18compute_distances2PhS_Pf --------------------------
	.section	.text._Z18compute_distances2PhS_Pf,"ax",@progbits
	.align	128
        .global         _Z18compute_distances2PhS_Pf
        .type           _Z18compute_distances2PhS_Pf,@function
        .size           _Z18compute_distances2PhS_Pf,(.L_x_11 - _Z18compute_distances2PhS_Pf)
        .other          _Z18compute_distances2PhS_Pf,@"STO_CUDA_ENTRY STV_DEFAULT"
_Z18compute_distances2PhS_Pf:
.text._Z18compute_distances2PhS_Pf:
[----:B------:R-:W-:Y:S01]  /*0000*/  LDC R1, c[0x0][0x37c] ;  /* 0x0000df00ff017b82 */ /* 0x000fe20000000800 */
[----:B------:R-:W0:Y:S01]  /*0010*/  S2R R7, SR_TID.X ;  /* 0x0000000000077919 */ /* 0x000e220000002100 */
[----:B------:R-:W1:Y:S01]  /*0020*/  LDCU.128 UR4, c[0x0][0x380] ;  /* 0x00007000ff0477ac */ /* 0x000e620008000c00 */
[----:B------:R-:W2:Y:S01]  /*0030*/  S2R R8, SR_CTAID.X ;  /* 0x0000000000087919 */ /* 0x000ea20000002500 */
[----:B------:R-:W3:Y:S01]  /*0040*/  LDCU.64 UR8, c[0x0][0x358] ;  /* 0x00006b00ff0877ac */ /* 0x000ee20008000a00 */
[----:B------:R-:W4:Y:S01]  /*0050*/  S2R R9, SR_TID.Y ;  /* 0x0000000000097919 */ /* 0x000f220000002200 */
[----:B-1----:R-:W-:-:S04]  /*0060*/  UIADD3 UR4, UP0, UPT, UR4, 0x20, URZ ;  /* 0x0000002004047890 */ /* 0x002fc8000ff1e0ff */
[----:B------:R-:W-:Y:S01]  /*0070*/  UIADD3.X UR5, UPT, UPT, URZ, UR5, URZ, UP0, !UPT ;  /* 0x00000005ff057290 */ /* 0x000fe200087fe4ff */
[C---:B0-----:R-:W-:Y:S02]  /*0080*/  ISETP.GT.U32.AND P0, PT, R7.reuse, 0x3bf, PT ;  /* 0x000003bf0700780c */ /* 0x041fe40003f04070 */
[C---:B------:R-:W-:Y:S01]  /*0090*/  IADD3 R2, P2, PT, R7.reuse, UR6, RZ ;  /* 0x0000000607027c10 */ /* 0x040fe2000ff5e0ff */
[----:B--2---:R-:W-:Y:S01]  /*00a0*/  IMAD R12, R8, 0x1e00, R7 ;  /* 0x00001e00080c7824 */ /* 0x004fe200078e0207 */
[----:B------:R-:W-:-:S03]  /*00b0*/  ISETP.GT.U32.AND P1, PT, R7, 0x39f, PT ;  /* 0x0000039f0700780c */ /* 0x000fc60003f24070 */
[----:B------:R-:W-:Y:S02]  /*00c0*/  IMAD.X R3, RZ, RZ, UR7, P2 ;  /* 0x00000007ff037e24 */ /* 0x000fe400090e06ff */
[----:B----4-:R-:W-:-:S04]  /*00d0*/  IMAD R12, R9, 0x3c0, R12 ;  /* 0x000003c0090c7824 */ /* 0x010fc800078e020c */
[----:B---3--:R-:W2:Y:S01]  /*00e0*/  @!P0 LDG.E.U8 R11, desc[UR8][R2.64] ;  /* 0x00000008020b8981 */ /* 0x008ea2000c1e1100 */
[----:B------:R-:W-:-:S04]  /*00f0*/  IADD3 R4, P3, PT, R12, UR4, RZ ;  /* 0x000000040c047c10 */ /* 0x000fc8000ff7e0ff */
[----:B------:R-:W-:Y:S01]  /*0100*/  LEA.HI.X.SX32 R5, R12, UR5, 0x1, P3 ;  /* 0x000000050c057c11 */ /* 0x000fe200098f0eff */
[----:B------:R-:W3:Y:S04]  /*0110*/  @!P1 LDG.E.U8 R13, desc[UR8][R2.64+0x20] ;  /* 0x00002008020d9981 */ /* 0x000ee8000c1e1100 */
[----:B------:R-:W2:Y:S04]  /*0120*/  @!P0 LDG.E.U8 R0, desc[UR8][R4.64+-0x20] ;  /* 0xffffe00804008981 */ /* 0x000ea8000c1e1100 */
[----:B------:R0:W3:Y:S01]  /*0130*/  @!P1 LDG.E.U8 R6, desc[UR8][R4.64] ;  /* 0x0000000804069981 */ /* 0x0000e2000c1e1100 */
[----:B------:R-:W-:-:S05]  /*0140*/  VIADD R10, R7, 0x40 ;  /* 0x00000040070a7836 */ /* 0x000fca0000000000 */
[C---:B------:R-:W-:Y:S02]  /*0150*/  ISETP.GT.U32.AND P3, PT, R10.reuse, 0x3bf, PT ;  /* 0x000003bf0a00780c */ /* 0x040fe40003f64070 */
[----:B------:R-:W-:Y:S01]  /*0160*/  ISETP.GT.U32.AND P6, PT, R10, 0x39f, PT ;  /* 0x0000039f0a00780c */ /* 0x000fe20003fc4070 */
[----:B0-----:R-:W-:Y:S02]  /*0170*/  VIADD R5, R12, 0x40 ;  /* 0x000000400c057836 */ /* 0x001fe40000000000 */
[----:B------:R-:W-:-:S05]  /*0180*/  VIADD R10, R7, 0x80 ;  /* 0x00000080070a7836 */ /* 0x000fca0000000000 */
[C---:B------:R-:W-:Y:S02]  /*0190*/  ISETP.GT.U32.AND P5, PT, R10.reuse, 0x3bf, PT ;  /* 0x000003bf0a00780c */ /* 0x040fe40003fa4070 */
[----:B------:R-:W-:Y:S01]  /*01a0*/  ISETP.GT.U32.AND P4, PT, R10, 0x39f, PT ;  /* 0x0000039f0a00780c */ /* 0x000fe20003f84070 */
[C---:B------:R-:W-:Y:S02]  /*01b0*/  VIADD R10, R12.reuse, 0x80 ;  /* 0x000000800c0a7836 */ /* 0x040fe40000000000 */
[----:B------:R-:W4:Y:S01]  /*01c0*/  @!P6 LDG.E.U8 R27, desc[UR8][R2.64+0x60] ;  /* 0x00006008021be981 */ /* 0x000f22000c1e1100 */
[----:B------:R-:W-:Y:S02]  /*01d0*/  VIADD R15, R12, 0x100 ;  /* 0x000001000c0f7836 */ /* 0x000fe40000000000 */
[----:B------:R-:W-:-:S05]  /*01e0*/  VIADD R17, R7, 0x100 ;  /* 0x0000010007117836 */ /* 0x000fca0000000000 */
[----:B------:R-:W5:Y:S04]  /*01f0*/  @!P5 LDG.E.U8 R25, desc[UR8][R2.64+0x80] ;  /* 0x000080080219d981 */ /* 0x000f68000c1e1100 */
[----:B------:R-:W5:Y:S01]  /*0200*/  @!P4 LDG.E.U8 R21, desc[UR8][R2.64+0xa0] ;  /* 0x0000a0080215c981 */ /* 0x000f62000c1e1100 */
[----:B--2---:R-:W-:-:S05]  /*0210*/  @!P0 IMAD.IADD R0, R0, 0x1, -R11 ;  /* 0x0000000100008824 */ /* 0x004fca00078e0a0b */
[----:B------:R-:W-:Y:S01]  /*0220*/  @!P0 I2FP.F32.S32 R0, R0 ;  /* 0x0000000000008245 */ /* 0x000fe20000201400 */
[----:B---3--:R-:W-:Y:S02]  /*0230*/  @!P1 IMAD.IADD R13, R6, 0x1, -R13 ;  /* 0x00000001060d9824 */ /* 0x008fe400078e0a0d */
[----:B------:R-:W-:Y:S02]  /*0240*/  IMAD.MOV.U32 R6, RZ, RZ, RZ ;  /* 0x000000ffff067224 */ /* 0x000fe400078e00ff */
[----:B------:R-:W-:Y:S01]  /*0250*/  @!P0 FFMA R6, R0, R0, RZ ;  /* 0x0000000000068223 */ /* 0x000fe200000000ff */
[----:B------:R-:W-:Y:S01]  /*0260*/  IADD3 R4, P0, PT, R5, UR4, RZ ;  /* 0x0000000405047c10 */ /* 0x000fe2000ff1e0ff */
[----:B------:R-:W-:Y:S01]  /*0270*/  VIADD R0, R7, 0xc0 ;  /* 0x000000c007007836 */ /* 0x000fe20000000000 */
[----:B------:R-:W-:Y:S02]  /*0280*/  @!P1 I2FP.F32.S32 R13, R13 ;  /* 0x0000000d000d9245 */ /* 0x000fe40000201400 */
[----:B------:R-:W-:Y:S01]  /*0290*/  LEA.HI.X.SX32 R5, R5, UR5, 0x1, P0 ;  /* 0x0000000505057c11 */ /* 0x000fe200080f0eff */
[----:B------:R-:W-:Y:S01]  /*02a0*/  VIADD R11, R12, 0xc0 ;  /* 0x000000c00c0b7836 */ /* 0x000fe20000000000 */
[----:B------:R-:W-:Y:S01]  /*02b0*/  ISETP.GT.U32.AND P2, PT, R0, 0x3bf, PT ;  /* 0x000003bf0000780c */ /* 0x000fe20003f44070 */
[----:B------:R-:W-:Y:S01]  /*02c0*/  @!P1 FFMA R6, R13, R13, R6 ;  /* 0x0000000d0d069223 */ /* 0x000fe20000000006 */
[----:B------:R-:W-:Y:S01]  /*02d0*/  IADD3 R22, P1, PT, R10, UR4, RZ ;  /* 0x000000040a167c10 */ /* 0x000fe2000ff3e0ff */
[----:B------:R-:W2:Y:S01]  /*02e0*/  @!P3 LDG.E.U8 R13, desc[UR8][R4.64+-0x20] ;  /* 0xffffe008040db981 */ /* 0x000ea2000c1e1100 */
[----:B------:R-:W-:-:S03]  /*02f0*/  ISETP.GT.U32.AND P0, PT, R0, 0x39f, PT ;  /* 0x0000039f0000780c */ /* 0x000fc60003f04070 */
[----:B------:R-:W2:Y:S01]  /*0300*/  @!P3 LDG.E.U8 R0, desc[UR8][R2.64+0x40] ;  /* 0x000040080200b981 */ /* 0x000ea2000c1e1100 */
[----:B------:R-:W-:Y:S02]  /*0310*/  LEA.HI.X.SX32 R23, R10, UR5, 0x1, P1 ;  /* 0x000000050a177c11 */ /* 0x000fe400088f0eff */
[C---:B------:R-:W-:Y:S01]  /*0320*/  IADD3 R10, P1, PT, R11.reuse, UR4, RZ ;  /* 0x000000040b0a7c10 */ /* 0x040fe2000ff3e0ff */
[----:B------:R0:W4:Y:S03]  /*0330*/  @!P6 LDG.E.U8 R24, desc[UR8][R4.64] ;  /* 0x000000080418e981 */ /* 0x000126000c1e1100 */
[----:B------:R-:W-:Y:S01]  /*0340*/  LEA.HI.X.SX32 R11, R11, UR5, 0x1, P1 ;  /* 0x000000050b0b7c11 */ /* 0x000fe200088f0eff */
[----:B------:R-:W5:Y:S04]  /*0350*/  @!P5 LDG.E.U8 R14, desc[UR8][R22.64+-0x20] ;  /* 0xffffe008160ed981 */ /* 0x000f68000c1e1100 */
[----:B------:R-:W3:Y:S01]  /*0360*/  @!P4 LDG.E.U8 R20, desc[UR8][R22.64] ;  /* 0x000000081614c981 */ /* 0x000ee2000c1e1100 */
[----:B0-----:R-:W-:-:S03]  /*0370*/  IADD3 R4, P1, PT, R15, UR4, RZ ;  /* 0x000000040f047c10 */ /* 0x001fc6000ff3e0ff */
[----:B------:R-:W3:Y:S01]  /*0380*/  @!P2 LDG.E.U8 R19, desc[UR8][R2.64+0xc0] ;  /* 0x0000c0080213a981 */ /* 0x000ee2000c1e1100 */
[----:B------:R-:W-:Y:S02]  /*0390*/  LEA.HI.X.SX32 R5, R15, UR5, 0x1, P1 ;  /* 0x000000050f057c11 */ /* 0x000fe400088f0eff */
[----:B------:R-:W-:Y:S01]  /*03a0*/  ISETP.GT.U32.AND P1, PT, R17, 0x3bf, PT ;  /* 0x000003bf1100780c */ /* 0x000fe20003f24070 */
[----:B------:R-:W3:Y:S04]  /*03b0*/  @!P2 LDG.E.U8 R18, desc[UR8][R10.64+-0x20] ;  /* 0xffffe0080a12a981 */ /* 0x000ee8000c1e1100 */
[----:B------:R0:W3:Y:S04]  /*03c0*/  @!P0 LDG.E.U8 R22, desc[UR8][R10.64] ;  /* 0x000000080a168981 */ /* 0x0000e8000c1e1100 */
[----:B------:R-:W3:Y:S04]  /*03d0*/  @!P0 LDG.E.U8 R23, desc[UR8][R2.64+0xe0] ;  /* 0x0000e00802178981 */ /* 0x000ee8000c1e1100 */
[----:B------:R-:W3:Y:S04]  /*03e0*/  @!P1 LDG.E.U8 R16, desc[UR8][R2.64+0x100] ;  /* 0x0001000802109981 */ /* 0x000ee8000c1e1100 */
[----:B------:R-:W3:Y:S01]  /*03f0*/  @!P1 LDG.E.U8 R15, desc[UR8][R4.64+-0x20] ;  /* 0xffffe008040f9981 */ /* 0x000ee2000c1e1100 */
[----:B--2---:R-:W-:Y:S01]  /*0400*/  @!P3 IMAD.IADD R0, R13, 0x1, -R0 ;  /* 0x000000010d00b824 */ /* 0x004fe200078e0a00 */
[----:B----4-:R-:W-:-:S04]  /*0410*/  @!P6 IADD3 R24, PT, PT, R24, -R27, RZ ;  /* 0x8000001b1818e210 */ /* 0x010fc80007ffe0ff */
[----:B------:R-:W-:Y:S01]  /*0420*/  @!P3 I2FP.F32.S32 R13, R0 ;  /* 0x00000000000db245 */ /* 0x000fe20000201400 */
[----:B-----5:R-:W-:Y:S01]  /*0430*/  @!P5 IMAD.IADD R14, R14, 0x1, -R25 ;  /* 0x000000010e0ed824 */ /* 0x020fe200078e0a19 */
[----:B------:R-:W-:-:S03]  /*0440*/  @!P6 I2FP.F32.S32 R25, R24 ;  /* 0x000000180019e245 */ /* 0x000fc60000201400 */
[----:B------:R-:W-:Y:S01]  /*0450*/  @!P3 FFMA R6, R13, R13, R6 ;  /* 0x0000000d0d06b223 */ /* 0x000fe20000000006 */
[----:B---3--:R-:W-:Y:S01]  /*0460*/  @!P4 IMAD.IADD R20, R20, 0x1, -R21 ;  /* 0x000000011414c824 */ /* 0x008fe200078e0a15 */
[----:B0-----:R-:W-:Y:S02]  /*0470*/  @!P5 I2FP.F32.S32 R11, R14 ;  /* 0x0000000e000bd245 */ /* 0x001fe40000201400 */
[----:B------:R-:W-:Y:S02]  /*0480*/  @!P6 FFMA R6, R25, R25, R6 ;  /* 0x000000191906e223 */ /* 0x000fe40000000006 */
[----:B------:R-:W-:Y:S02]  /*0490*/  @!P4 I2FP.F32.S32 R13, R20 ;  /* 0x00000014000dc245 */ /* 0x000fe40000201400 */
[----:B------:R-:W-:Y:S01]  /*04a0*/  @!P5 FFMA R6, R11, R11, R6 ;  /* 0x0000000b0b06d223 */ /* 0x000fe20000000006 */
[----:B------:R-:W-:-:S03]  /*04b0*/  @!P2 IMAD.IADD R18, R18, 0x1, -R19 ;  /* 0x000000011212a824 */ /* 0x000fc600078e0a13 */
[----:B------:R-:W-:Y:S01]  /*04c0*/  @!P4 FFMA R6, R13, R13, R6 ;  /* 0x0000000d0d06c223 */ /* 0x000fe20000000006 */
[----:B------:R-:W-:Y:S01]  /*04d0*/  VIADD R0, R7, 0x140 ;  /* 0x0000014007007836 */ /* 0x000fe20000000000 */
[----:B------:R-:W-:Y:S01]  /*04e0*/  @!P2 I2FP.F32.S32 R11, R18 ;  /* 0x00000012000ba245 */ /* 0x000fe20000201400 */
[----:B------:R-:W-:Y:S01]  /*04f0*/  @!P0 IMAD.IADD R22, R22, 0x1, -R23 ;  /* 0x0000000116168824 */ /* 0x000fe200078e0a17 */
[----:B------:R-:W-:-:S03]  /*0500*/  ISETP.GT.U32.AND P3, PT, R17, 0x39f, PT ;  /* 0x0000039f1100780c */ /* 0x000fc60003f64070 */
[----:B------:R-:W-:Y:S01]  /*0510*/  @!P2 FFMA R6, R11, R11, R6 ;  /* 0x0000000b0b06a223 */ /* 0x000fe20000000006 */
[----:B------:R-:W-:Y:S01]  /*0520*/  ISETP.GT.U32.AND P4, PT, R0, 0x3bf, PT ;  /* 0x000003bf0000780c */ /* 0x000fe20003f84070 */
[----:B------:R-:W-:Y:S01]  /*0530*/  VIADD R13, R12, 0x140 ;  /* 0x000001400c0d7836 */ /* 0x000fe20000000000 */
[----:B------:R-:W-:Y:S02]  /*0540*/  @!P0 I2FP.F32.S32 R11, R22 ;  /* 0x00000016000b8245 */ /* 0x000fe40000201400 */
[----:B------:R-:W-:Y:S01]  /*0550*/  ISETP.GT.U32.AND P5, PT, R0, 0x39f, PT ;  /* 0x0000039f0000780c */ /* 0x000fe20003fa4070 */
[----:B------:R-:W-:Y:S02]  /*0560*/  VIADD R0, R7, 0x180 ;  /* 0x0000018007007836 */ /* 0x000fe40000000000 */
[----:B------:R-:W-:Y:S02]  /*0570*/  @!P1 IMAD.IADD R15, R15, 0x1, -R16 ;  /* 0x000000010f0f9824 */ /* 0x000fe400078e0a10 */
[----:B------:R-:W-:Y:S01]  /*0580*/  @!P0 FFMA R6, R11, R11, R6 ;  /* 0x0000000b0b068223 */ /* 0x000fe20000000006 */
[----:B------:R-:W-:-:S02]  /*0590*/  IADD3 R10, P2, PT, R13, UR4, RZ ;  /* 0x000000040d0a7c10 */ /* 0x000fc4000ff5e0ff */
[C---:B------:R-:W-:Y:S01]  /*05a0*/  ISETP.GT.U32.AND P6, PT, R0.reuse, 0x3bf, PT ;  /* 0x000003bf0000780c */ /* 0x040fe20003fc4070 */
[----:B------:R0:W2:Y:S01]  /*05b0*/  @!P3 LDG.E.U8 R16, desc[UR8][R4.64] ;  /* 0x000000080410b981 */ /* 0x0000a2000c1e1100 */
[----:B------:R-:W-:Y:S01]  /*05c0*/  ISETP.GT.U32.AND P0, PT, R0, 0x39f, PT ;  /* 0x0000039f0000780c */ /* 0x000fe20003f04070 */
[----:B------:R-:W-:Y:S01]  /*05d0*/  VIADD R0, R12, 0x180 ;  /* 0x000001800c007836 */ /* 0x000fe20000000000 */
[----:B------:R-:W-:Y:S01]  /*05e0*/  @!P1 I2FP.F32.S32 R15, R15 ;  /* 0x0000000f000f9245 */ /* 0x000fe20000201400 */
[----:B------:R-:W2:Y:S01]  /*05f0*/  @!P3 LDG.E.U8 R25, desc[UR8][R2.64+0x120] ;  /* 0x000120080219b981 */ /* 0x000ea2000c1e1100 */
[----:B------:R-:W-:-:S03]  /*0600*/  LEA.HI.X.SX32 R11, R13, UR5, 0x1, P2 ;  /* 0x000000050d0b7c11 */ /* 0x000fc600090f0eff */
[----:B------:R-:W-:Y:S01]  /*0610*/  @!P1 FFMA R6, R15, R15, R6 ;  /* 0x0000000f0f069223 */ /* 0x000fe20000000006 */
[----:B------:R-:W-:Y:S01]  /*0620*/  IADD3 R14, P1, PT, R0, UR4, RZ ;  /* 0x00000004000e7c10 */ /* 0x000fe2000ff3e0ff */
[----:B------:R-:W3:Y:S01]  /*0630*/  @!P4 LDG.E.U8 R17, desc[UR8][R10.64+-0x20] ;  /* 0xffffe0080a11c981 */ /* 0x000ee2000c1e1100 */
[----:B------:R-:W-:Y:S01]  /*0640*/  VIADD R19, R7, 0x1c0 ;  /* 0x000001c007137836 */ /* 0x000fe20000000000 */
[----:B------:R-:W-:Y:S02]  /*0650*/  IADD3 R20, PT, PT, R12, 0x1c0, RZ ;  /* 0x000001c00c147810 */ /* 0x000fe40007ffe0ff */
[----:B------:R-:W3:Y:S01]  /*0660*/  @!P4 LDG.E.U8 R24, desc[UR8][R2.64+0x140] ;  /* 0x000140080218c981 */ /* 0x000ee2000c1e1100 */
[----:B------:R-:W-:Y:S02]  /*0670*/  LEA.HI.X.SX32 R15, R0, UR5, 0x1, P1 ;  /* 0x00000005000f7c11 */ /* 0x000fe400088f0eff */
[----:B------:R-:W-:Y:S01]  /*0680*/  ISETP.GT.U32.AND P1, PT, R19, 0x3bf, PT ;  /* 0x000003bf1300780c */ /* 0x000fe20003f24070 */
[----:B------:R-:W4:Y:S01]  /*0690*/  @!P5 LDG.E.U8 R18, desc[UR8][R10.64] ;  /* 0x000000080a12d981 */ /* 0x000f22000c1e1100 */
[----:B0-----:R-:W-:-:S03]  /*06a0*/  IADD3 R4, P2, PT, R20, UR4, RZ ;  /* 0x0000000414047c10 */ /* 0x001fc6000ff5e0ff */
[----:B------:R-:W4:Y:S04]  /*06b0*/  @!P5 LDG.E.U8 R23, desc[UR8][R2.64+0x160] ;  /* 0x000160080217d981 */ /* 0x000f28000c1e1100 */
[----:B------:R-:W5:Y:S04]  /*06c0*/  @!P6 LDG.E.U8 R13, desc[UR8][R2.64+0x180] ;  /* 0x00018008020de981 */ /* 0x000f68000c1e1100 */
[----:B------:R-:W5:Y:S01]  /*06d0*/  @!P6 LDG.E.U8 R0, desc[UR8][R14.64+-0x20] ;  /* 0xffffe0080e00e981 */ /* 0x000f62000c1e1100 */
[----:B------:R-:W-:Y:S02]  /*06e0*/  LEA.HI.X.SX32 R5, R20, UR5, 0x1, P2 ;  /* 0x0000000514057c11 */ /* 0x000fe400090f0eff */
[----:B------:R-:W-:Y:S01]  /*06f0*/  ISETP.GT.U32.AND P2, PT, R19, 0x39f, PT ;  /* 0x0000039f1300780c */ /* 0x000fe20003f44070 */
[----:B------:R-:W5:Y:S04]  /*0700*/  @!P0 LDG.E.U8 R20, desc[UR8][R2.64+0x1a0] ;  /* 0x0001a00802148981 */ /* 0x000f68000c1e1100 */
[----:B------:R0:W5:Y:S04]  /*0710*/  @!P0 LDG.E.U8 R19, desc[UR8][R14.64] ;  /* 0x000000080e138981 */ /* 0x000168000c1e1100 */
[----:B------:R-:W5:Y:S04]  /*0720*/  @!P1 LDG.E.U8 R11, desc[UR8][R2.64+0x1c0] ;  /* 0x0001c008020b9981 */ /* 0x000f68000c1e1100 */
[----:B------:R-:W5:Y:S04]  /*0730*/  @!P1 LDG.E.U8 R10, desc[UR8][R4.64+-0x20] ;  /* 0xffffe008040a9981 */ /* 0x000f68000c1e1100 */
[----:B------:R1:W5:Y:S04]  /*0740*/  @!P2 LDG.E.U8 R22, desc[UR8][R4.64] ;  /* 0x000000080416a981 */ /* 0x000368000c1e1100 */
[----:B------:R-:W5:Y:S01]  /*0750*/  @!P2 LDG.E.U8 R21, desc[UR8][R2.64+0x1e0] ;  /* 0x0001e0080215a981 */ /* 0x000f62000c1e1100 */
[----:B0-----:R-:W-:-:S02]  /*0760*/  VIADD R15, R12, 0x2c0 ;  /* 0x000002c00c0f7836 */ /* 0x001fc40000000000 */
[----:B--2---:R-:W-:Y:S02]  /*0770*/  @!P3 IMAD.IADD R16, R16, 0x1, -R25 ;  /* 0x000000011010b824 */ /* 0x004fe400078e0a19 */
[----:B---3--:R-:W-:-:S03]  /*0780*/  @!P4 IMAD.IADD R24, R17, 0x1, -R24 ;  /* 0x000000011118c824 */ /* 0x008fc600078e0a18 */
[----:B------:R-:W-:-:S05]  /*0790*/  @!P3 I2FP.F32.S32 R17, R16 ;  /* 0x000000100011b245 */ /* 0x000fca0000201400 */
[----:B------:R-:W-:Y:S01]  /*07a0*/  @!P3 FFMA R6, R17, R17, R6 ;  /* 0x000000111106b223 */ /* 0x000fe20000000006 */
[----:B----4-:R-:W-:Y:S01]  /*07b0*/  @!P5 IMAD.IADD R18, R18, 0x1, -R23 ;  /* 0x000000011212d824 */ /* 0x010fe200078e0a17 */
[----:B------:R-:W-:Y:S01]  /*07c0*/  @!P4 I2FP.F32.S32 R23, R24 ;  /* 0x000000180017c245 */ /* 0x000fe20000201400 */
[----:B-----5:R-:W-:-:S03]  /*07d0*/  @!P6 IMAD.IADD R0, R0, 0x1, -R13 ;  /* 0x000000010000e824 */ /* 0x020fc600078e0a0d */
[----:B------:R-:W-:Y:S01]  /*07e0*/  @!P5 I2FP.F32.S32 R13, R18 ;  /* 0x00000012000dd245 */ /* 0x000fe20000201400 */
[----:B------:R-:W-:Y:S01]  /*07f0*/  @!P4 FFMA R6, R23, R23, R6 ;  /* 0x000000171706c223 */ /* 0x000fe20000000006 */
[----:B-1----:R-:W-:Y:S01]  /*0800*/  @!P6 I2FP.F32.S32 R5, R0 ;  /* 0x000000000005e245 */ /* 0x002fe20000201400 */
[----:B------:R-:W-:Y:S02]  /*0810*/  VIADD R0, R7, 0x200 ;  /* 0x0000020007007836 */ /* 0x000fe40000000000 */
[----:B------:R-:W-:Y:S02]  /*0820*/  @!P0 IMAD.IADD R19, R19, 0x1, -R20 ;  /* 0x0000000113138824 */ /* 0x000fe400078e0a14 */
[----:B------:R-:W-:Y:S01]  /*0830*/  @!P5 FFMA R6, R13, R13, R6 ;  /* 0x0000000d0d06d223 */ /* 0x000fe20000000006 */
[C---:B------:R-:W-:Y:S02]  /*0840*/  ISETP.GT.U32.AND P4, PT, R0.reuse, 0x3bf, PT ;  /* 0x000003bf0000780c */ /* 0x040fe40003f84070 */
[----:B------:R-:W-:Y:S01]  /*0850*/  @!P0 I2FP.F32.S32 R19, R19 ;  /* 0x0000001300138245 */ /* 0x000fe20000201400 */
[----:B------:R-:W-:Y:S01]  /*0860*/  @!P6 FFMA R6, R5, R5, R6 ;  /* 0x000000050506e223 */ /* 0x000fe20000000006 */
[----:B------:R-:W-:Y:S01]  /*0870*/  ISETP.GT.U32.AND P3, PT, R0, 0x39f, PT ;  /* 0x0000039f0000780c */ /* 0x000fe20003f64070 */
[----:B------:R-:W-:-:S02]  /*0880*/  @!P1 IMAD.IADD R10, R10, 0x1, -R11 ;  /* 0x000000010a0a9824 */ /* 0x000fc400078e0a0b */
[----:B------:R-:W-:Y:S02]  /*0890*/  VIADD R0, R7, 0x240 ;  /* 0x0000024007007836 */ /* 0x000fe40000000000 */
[----:B------:R-:W-:Y:S01]  /*08a0*/  @!P0 FFMA R6, R19, R19, R6 ;  /* 0x0000001313068223 */ /* 0x000fe20000000006 */
[----:B------:R-:W-:Y:S02]  /*08b0*/  @!P1 I2FP.F32.S32 R5, R10 ;  /* 0x0000000a00059245 */ /* 0x000fe40000201400 */
[C---:B------:R-:W-:Y:S02]  /*08c0*/  ISETP.GT.U32.AND P5, PT, R0.reuse, 0x3bf, PT ;  /* 0x000003bf0000780c */ /* 0x040fe40003fa4070 */
[----:B------:R-:W-:Y:S01]  /*08d0*/  ISETP.GT.U32.AND P0, PT, R0, 0x39f, PT ;  /* 0x0000039f0000780c */ /* 0x000fe20003f04070 */
[----:B------:R-:W-:Y:S02]  /*08e0*/  VIADD R0, R12, 0x200 ;  /* 0x000002000c007836 */ /* 0x000fe40000000000 */
[----:B------:R-:W-:Y:S01]  /*08f0*/  @!P1 FFMA R6, R5, R5, R6 ;  /* 0x0000000505069223 */ /* 0x000fe20000000006 */
[----:B------:R-:W-:Y:S01]  /*0900*/  @!P2 IMAD.IADD R21, R22, 0x1, -R21 ;  /* 0x000000011615a824 */ /* 0x000fe200078e0a15 */
[----:B------:R-:W2:Y:S01]  /*0910*/  @!P3 LDG.E.U8 R27, desc[UR8][R2.64+0x220] ;  /* 0x00022008021bb981 */ /* 0x000ea2000c1e1100 */
[----:B------:R-:W-:Y:S01]  /*0920*/  IADD3 R4, P1, PT, R0, UR4, RZ ;  /* 0x0000000400047c10 */ /* 0x000fe2000ff3e0ff */
[----:B------:R-:W-:-:S02]  /*0930*/  VIADD R10, R12, 0x240 ;  /* 0x000002400c0a7836 */ /* 0x000fc40000000000 */
[----:B------:R-:W-:Y:S02]  /*0940*/  @!P2 I2FP.F32.S32 R21, R21 ;  /* 0x000000150015a245 */ /* 0x000fe40000201400 */
[----:B------:R-:W-:Y:S01]  /*0950*/  LEA.HI.X.SX32 R5, R0, UR5, 0x1, P1 ;  /* 0x0000000500057c11 */ /* 0x000fe200088f0eff */
[----:B------:R-:W3:Y:S01]  /*0960*/  @!P5 LDG.E.U8 R25, desc[UR8][R2.64+0x240] ;  /* 0x000240080219d981 */ /* 0x000ee2000c1e1100 */
[----:B------:R-:W-:Y:S01]  /*0970*/  IADD3 R11, PT, PT, R7, 0x280, RZ ;  /* 0x00000280070b7810 */ /* 0x000fe20007ffe0ff */
[----:B------:R-:W-:Y:S01]  /*0980*/  @!P2 FFMA R6, R21, R21, R6 ;  /* 0x000000151506a223 */ /* 0x000fe20000000006 */
[----:B------:R-:W-:Y:S01]  /*0990*/  IADD3 R22, P6, PT, R10, UR4, RZ ;  /* 0x000000040a167c10 */ /* 0x000fe2000ffde0ff */
[----:B------:R-:W4:Y:S01]  /*09a0*/  @!P4 LDG.E.U8 R0, desc[UR8][R2.64+0x200] ;  /* 0x000200080200c981 */ /* 0x000f22000c1e1100 */
[C---:B------:R-:W-:Y:S02]  /*09b0*/  ISETP.GT.U32.AND P2, PT, R11.reuse, 0x3bf, PT ;  /* 0x000003bf0b00780c */ /* 0x040fe40003f44070 */
[----:B------:R-:W-:Y:S01]  /*09c0*/  ISETP.GT.U32.AND P1, PT, R11, 0x39f, PT ;  /* 0x0000039f0b00780c */ /* 0x000fe20003f24070 */
[----:B------:R-:W4:Y:S01]  /*09d0*/  @!P4 LDG.E.U8 R13, desc[UR8][R4.64+-0x20] ;  /* 0xffffe008040dc981 */ /* 0x000f22000c1e1100 */
[----:B------:R-:W-:Y:S01]  /*09e0*/  VIADD R11, R12, 0x280 ;  /* 0x000002800c0b7836 */ /* 0x000fe20000000000 */
[----:B------:R-:W-:-:S02]  /*09f0*/  LEA.HI.X.SX32 R23, R10, UR5, 0x1, P6 ;  /* 0x000000050a177c11 */ /* 0x000fc4000b0f0eff */
[----:B------:R0:W2:Y:S02]  /*0a00*/  @!P3 LDG.E.U8 R24, desc[UR8][R4.64] ;  /* 0x000000080418b981 */ /* 0x0000a4000c1e1100 */
[C---:B------:R-:W-:Y:S02]  /*0a10*/  IADD3 R10, P6, PT, R11.reuse, UR4, RZ ;  /* 0x000000040b0a7c10 */ /* 0x040fe4000ffde0ff */
[----:B------:R-:W3:Y:S02]  /*0a20*/  @!P5 LDG.E.U8 R14, desc[UR8][R22.64+-0x20] ;  /* 0xffffe008160ed981 */ /* 0x000ee4000c1e1100 */
[----:B------:R-:W-:Y:S02]  /*0a30*/  LEA.HI.X.SX32 R11, R11, UR5, 0x1, P6 ;  /* 0x000000050b0b7c11 */ /* 0x000fe4000b0f0eff */
[----:B------:R-:W5:Y:S01]  /*0a40*/  @!P0 LDG.E.U8 R20, desc[UR8][R22.64] ;  /* 0x0000000816148981 */ /* 0x000f62000c1e1100 */
[----:B------:R-:W-:Y:S01]  /*0a50*/  VIADD R17, R7, 0x2c0 ;  /* 0x000002c007117836 */ /* 0x000fe20000000000 */
[----:B0-----:R-:W-:-:S02]  /*0a60*/  IADD3 R4, P6, PT, R15, UR4, RZ ;  /* 0x000000040f047c10 */ /* 0x001fc4000ffde0ff */
[----:B------:R-:W5:Y:S02]  /*0a70*/  @!P0 LDG.E.U8 R21, desc[UR8][R2.64+0x260] ;  /* 0x0002600802158981 */ /* 0x000f64000c1e1100 */
[----:B------:R-:W-:Y:S02]  /*0a80*/  LEA.HI.X.SX32 R5, R15, UR5, 0x1, P6 ;  /* 0x000000050f057c11 */ /* 0x000fe4000b0f0eff */
[----:B------:R-:W5:Y:S01]  /*0a90*/  @!P2 LDG.E.U8 R19, desc[UR8][R2.64+0x280] ;  /* 0x000280080213a981 */ /* 0x000f62000c1e1100 */
[----:B------:R-:W-:-:S03]  /*0aa0*/  ISETP.GT.U32.AND P6, PT, R17, 0x3bf, PT ;  /* 0x000003bf1100780c */ /* 0x000fc60003fc4070 */
[----:B------:R-:W5:Y:S04]  /*0ab0*/  @!P2 LDG.E.U8 R18, desc[UR8][R10.64+-0x20] ;  /* 0xffffe0080a12a981 */ /* 0x000f68000c1e1100 */
[----:B------:R0:W5:Y:S04]  /*0ac0*/  @!P1 LDG.E.U8 R22, desc[UR8][R10.64] ;  /* 0x000000080a169981 */ /* 0x000168000c1e1100 */
[----:B------:R-:W5:Y:S04]  /*0ad0*/  @!P1 LDG.E.U8 R23, desc[UR8][R2.64+0x2a0] ;  /* 0x0002a00802179981 */ /* 0x000f68000c1e1100 */
[----:B------:R-:W5:Y:S04]  /*0ae0*/  @!P6 LDG.E.U8 R16, desc[UR8][R2.64+0x2c0] ;  /* 0x0002c0080210e981 */ /* 0x000f68000c1e1100 */
[----:B------:R-:W5:Y:S01]  /*0af0*/  @!P6 LDG.E.U8 R15, desc[UR8][R4.64+-0x20] ;  /* 0xffffe008040fe981 */ /* 0x000f62000c1e1100 */
[----:B----4-:R-:W-:-:S02]  /*0b00*/  @!P4 IMAD.IADD R0, R13, 0x1, -R0 ;  /* 0x000000010d00c824 */ /* 0x010fc400078e0a00 */
[----:B--2---:R-:W-:-:S03]  /*0b10*/  @!P3 IMAD.IADD R24, R24, 0x1, -R27 ;  /* 0x000000011818b824 */ /* 0x004fc600078e0a1b */
[----:B------:R-:W-:Y:S01]  /*0b20*/  @!P4 I2FP.F32.S32 R13, R0 ;  /* 0x00000000000dc245 */ /* 0x000fe20000201400 */
[----:B---3--:R-:W-:Y:S01]  /*0b30*/  @!P5 IMAD.IADD R14, R14, 0x1, -R25 ;  /* 0x000000010e0ed824 */ /* 0x008fe200078e0a19 */
[----:B------:R-:W-:-:S03]  /*0b40*/  @!P3 I2FP.F32.S32 R25, R24 ;  /* 0x000000180019b245 */ /* 0x000fc60000201400 */
[----:B------:R-:W-:Y:S01]  /*0b50*/  @!P4 FFMA R6, R13, R13, R6 ;  /* 0x0000000d0d06c223 */ /* 0x000fe20000000006 */
[----:B0-----:R-:W-:-:S03]  /*0b60*/  @!P5 I2FP.F32.S32 R11, R14 ;  /* 0x0000000e000bd245 */ /* 0x001fc60000201400 */
[----:B------:R-:W-:Y:S01]  /*0b70*/  @!P3 FFMA R6, R25, R25, R6 ;  /* 0x000000191906b223 */ /* 0x000fe20000000006 */
[----:B-----5:R-:W-:-:S03]  /*0b80*/  @!P0 IMAD.IADD R20, R20, 0x1, -R21 ;  /* 0x0000000114148824 */ /* 0x020fc600078e0a15 */
[----:B------:R-:W-:Y:S02]  /*0b90*/  @!P5 FFMA R6, R11, R11, R6 ;  /* 0x0000000b0b06d223 */ /* 0x000fe40000000006 */
[----:B------:R-:W-:Y:S01]  /*0ba0*/  @!P0 I2FP.F32.S32 R13, R20 ;  /* 0x00000014000d8245 */ /* 0x000fe20000201400 */
[----:B------:R-:W-:Y:S01]  /*0bb0*/  @!P2 IMAD.IADD R18, R18, 0x1, -R19 ;  /* 0x000000011212a824 */ /* 0x000fe200078e0a13 */
[----:B------:R-:W-:-:S03]  /*0bc0*/  IADD3 R0, PT, PT, R7, 0x300, RZ ;  /* 0x0000030007007810 */ /* 0x000fc60007ffe0ff */
[----:B------:R-:W-:Y:S01]  /*0bd0*/  @!P0 FFMA R6, R13, R13, R6 ;  /* 0x0000000d0d068223 */ /* 0x000fe20000000006 */
[----:B------:R-:W-:Y:S02]  /*0be0*/  ISETP.GT.U32.AND P0, PT, R17, 0x39f, PT ;  /* 0x0000039f1100780c */ /* 0x000fe40003f04070 */
[----:B------:R-:W-:Y:S01]  /*0bf0*/  @!P2 I2FP.F32.S32 R11, R18 ;  /* 0x00000012000ba245 */ /* 0x000fe20000201400 */
[----:B------:R-:W-:Y:S01]  /*0c00*/  @!P1 IMAD.IADD R22, R22, 0x1, -R23 ;  /* 0x0000000116169824 */ /* 0x000fe200078e0a17 */
[----:B------:R-:W-:-:S03]  /*0c10*/  ISETP.GT.U32.AND P3, PT, R0, 0x3bf, PT ;  /* 0x000003bf0000780c */ /* 0x000fc60003f64070 */
[----:B------:R-:W-:Y:S01]  /*0c20*/  @!P2 FFMA R6, R11, R11, R6 ;  /* 0x0000000b0b06a223 */ /* 0x000fe20000000006 */
[----:B------:R-:W-:Y:S01]  /*0c30*/  VIADD R13, R12, 0x300 ;  /* 0x000003000c0d7836 */ /* 0x000fe20000000000 */
[----:B------:R-:W-:Y:S01]  /*0c40*/  ISETP.GT.U32.AND P2, PT, R0, 0x39f, PT ;  /* 0x0000039f0000780c */ /* 0x000fe20003f44070 */
[----:B------:R-:W-:Y:S01]  /*0c50*/  VIADD R0, R7, 0x340 ;  /* 0x0000034007007836 */ /* 0x000fe20000000000 */
[----:B------:R-:W-:Y:S02]  /*0c60*/  @!P1 I2FP.F32.S32 R11, R22 ;  /* 0x00000016000b9245 */ /* 0x000fe40000201400 */
[----:B------:R-:W-:Y:S01]  /*0c70*/  IADD3 R10, P5, PT, R13, UR4, RZ ;  /* 0x000000040d0a7c10 */ /* 0x000fe2000ffbe0ff */
[----:B------:R-:W-:Y:S01]  /*0c80*/  @!P6 IMAD.IADD R15, R15, 0x1, -R16 ;  /* 0x000000010f0fe824 */ /* 0x000fe200078e0a10 */
[C---:B------:R-:W-:Y:S01]  /*0c90*/  ISETP.GT.U32.AND P4, PT, R0.reuse, 0x3bf, PT ;  /* 0x000003bf0000780c */ /* 0x040fe20003f84070 */
[----:B------:R-:W-:Y:S01]  /*0ca0*/  @!P1 FFMA R6, R11, R11, R6 ;  /* 0x0000000b0b069223 */ /* 0x000fe20000000006 */
[----:B------:R-:W-:Y:S01]  /*0cb0*/  ISETP.GT.U32.AND P1, PT, R0, 0x39f, PT ;  /* 0x0000039f0000780c */ /* 0x000fe20003f24070 */
[----:B------:R-:W-:Y:S01]  /*0cc0*/  VIADD R0, R12, 0x340 ;  /* 0x000003400c007836 */ /* 0x000fe20000000000 */
[----:B------:R-:W-:Y:S01]  /*0cd0*/  LEA.HI.X.SX32 R11, R13, UR5, 0x1, P5 ;  /* 0x000000050d0b7c11 */ /* 0x000fe2000a8f0eff */
[----:B------:R-:W2:Y:S01]  /*0ce0*/  @!P0 LDG.E.U8 R20, desc[UR8][R2.64+0x2e0] ;  /* 0x0002e00802148981 */ /* 0x000ea2000c1e1100 */
[----:B------:R-:W-:-:S03]  /*0cf0*/  @!P6 I2FP.F32.S32 R15, R15 ;  /* 0x0000000f000fe245 */ /* 0x000fc60000201400 */
[----:B------:R0:W2:Y:S01]  /*0d00*/  @!P0 LDG.E.U8 R13, desc[UR8][R4.64] ;  /* 0x00000008040d8981 */ /* 0x0000a2000c1e1100 */
[----:B------:R-:W-:Y:S01]  /*0d10*/  IADD3 R14, P5, PT, R0, UR4, RZ ;  /* 0x00000004000e7c10 */ /* 0x000fe2000ffbe0ff */
[----:B------:R-:W-:Y:S02]  /*0d20*/  VIADD R12, R12, 0x380 ;  /* 0x000003800c0c7836 */ /* 0x000fe40000000000 */
[----:B------:R-:W3:Y:S01]  /*0d30*/  @!P3 LDG.E.U8 R17, desc[UR8][R10.64+-0x20] ;  /* 0xffffe0080a11b981 */ /* 0x000ee2000c1e1100 */
[----:B------:R-:W-:Y:S02]  /*0d40*/  VIADD R18, R7, 0x380 ;  /* 0x0000038007127836 */ /* 0x000fe40000000000 */
[----:B------:R-:W-:Y:S01]  /*0d50*/  @!P6 FFMA R6, R15, R15, R6 ;  /* 0x0000000f0f06e223 */ /* 0x000fe20000000006 */
[----:B------:R-:W3:Y:S01]  /*0d60*/  @!P3 LDG.E.U8 R22, desc[UR8][R2.64+0x300] ;  /* 0x000300080216b981 */ /* 0x000ee2000c1e1100 */
[----:B------:R-:W-:Y:S02]  /*0d70*/  LEA.HI.X.SX32 R15, R0, UR5, 0x1, P5 ;  /* 0x00000005000f7c11 */ /* 0x000fe4000a8f0eff */
[----:B0-----:R-:W-:Y:S01]  /*0d80*/  IADD3 R4, P6, PT, R12, UR4, RZ ;  /* 0x000000040c047c10 */ /* 0x001fe2000ffde0ff */
[----:B------:R-:W4:Y:S01]  /*0d90*/  @!P2 LDG.E.U8 R16, desc[UR8][R10.64] ;  /* 0x000000080a10a981 */ /* 0x000f22000c1e1100 */
[----:B------:R-:W-:-:S03]  /*0da0*/  ISETP.GT.U32.AND P5, PT, R18, 0x3bf, PT ;  /* 0x000003bf1200780c */ /* 0x000fc60003fa4070 */
[----:B------:R-:W4:Y:S01]  /*0db0*/  @!P2 LDG.E.U8 R23, desc[UR8][R2.64+0x320] ;  /* 0x000320080217a981 */ /* 0x000f22000c1e1100 */
[----:B------:R-:W-:Y:S02]  /*0dc0*/  LEA.HI.X.SX32 R5, R12, UR5, 0x1, P6 ;  /* 0x000000050c057c11 */ /* 0x000fe4000b0f0eff */
[----:B------:R-:W-:Y:S01]  /*0dd0*/  ISETP.GT.U32.AND P6, PT, R18, 0x39f, PT ;  /* 0x0000039f1200780c */ /* 0x000fe20003fc4070 */
[----:B------:R-:W5:Y:S04]  /*0de0*/  @!P4 LDG.E.U8 R19, desc[UR8][R14.64+-0x20] ;  /* 0xffffe0080e13c981 */ /* 0x000f68000c1e1100 */
[----:B------:R-:W5:Y:S04]  /*0df0*/  @!P4 LDG.E.U8 R10, desc[UR8][R2.64+0x340] ;  /* 0x00034008020ac981 */ /* 0x000f68000c1e1100 */
[----:B------:R-:W5:Y:S04]  /*0e00*/  @!P1 LDG.E.U8 R18, desc[UR8][R14.64] ;  /* 0x000000080e129981 */ /* 0x000f68000c1e1100 */
[----:B------:R-:W5:Y:S04]  /*0e10*/  @!P1 LDG.E.U8 R21, desc[UR8][R2.64+0x360] ;  /* 0x0003600802159981 */ /* 0x000f68000c1e1100 */
[----:B------:R-:W5:Y:S04]  /*0e20*/  @!P5 LDG.E.U8 R11, desc[UR8][R2.64+0x380] ;  /* 0x00038008020bd981 */ /* 0x000f68000c1e1100 */
[----:B------:R-:W5:Y:S04]  /*0e30*/  @!P5 LDG.E.U8 R0, desc[UR8][R4.64+-0x20] ;  /* 0xffffe0080400d981 */ /* 0x000f68000c1e1100 */
[----:B------:R0:W5:Y:S04]  /*0e40*/  @!P6 LDG.E.U8 R12, desc[UR8][R2.64+0x3a0] ;  /* 0x0003a008020ce981 */ /* 0x000168000c1e1100 */
[----:B------:R1:W5:Y:S01]  /*0e50*/  @!P6 LDG.E.U8 R25, desc[UR8][R4.64] ;  /* 0x000000080419e981 */ /* 0x000362000c1e1100 */
[----:B------:R-:W0:Y:S01]  /*0e60*/  S2UR UR5, SR_CgaCtaId ;  /* 0x00000000000579c3 */ /* 0x000e220000008800 */
[----:B------:R-:W-:-:S02]  /*0e70*/  UMOV UR4, 0x400 ;  /* 0x0000040000047882 */ /* 0x000fc40000000000 */
[----:B0-----:R-:W-:Y:S01]  /*0e80*/  ULEA UR4, UR5, UR4, 0x18 ;  /* 0x0000000405047291 */ /* 0x001fe2000f8ec0ff */
[----:B------:R-:W-:Y:S01]  /*0e90*/  BSSY.RECONVERGENT B0, `(.L_x_5) ;  /* 0x0000038000007945 */ /* 0x000fe20003800200 */
[----:B--2---:R-:W-:-:S05]  /*0ea0*/  @!P0 IMAD.IADD R13, R13, 0x1, -R20 ;  /* 0x000000010d0d8824 */ /* 0x004fca00078e0a14 */
[----:B------:R-:W-:Y:S01]  /*0eb0*/  @!P0 I2FP.F32.S32 R13, R13 ;  /* 0x0000000d000d8245 */ /* 0x000fe20000201400 */
[----:B---3--:R-:W-:-:S04]  /*0ec0*/  @!P3 IMAD.IADD R17, R17, 0x1, -R22 ;  /* 0x000000011111b824 */ /* 0x008fc800078e0a16 */
[----:B------:R-:W-:Y:S01]  /*0ed0*/  @!P0 FFMA R6, R13, R13, R6 ;  /* 0x0000000d0d068223 */ /* 0x000fe20000000006 */
[----:B------:R-:W-:Y:S01]  /*0ee0*/  @!P3 I2FP.F32.S32 R17, R17 ;  /* 0x000000110011b245 */ /* 0x000fe20000201400 */
[----:B----4-:R-:W-:-:S04]  /*0ef0*/  @!P2 IMAD.IADD R16, R16, 0x1, -R23 ;  /* 0x000000011010a824 */ /* 0x010fc800078e0a17 */
[----:B------:R-:W-:Y:S01]  /*0f00*/  @!P3 FFMA R6, R17, R17, R6 ;  /* 0x000000111106b223 */ /* 0x000fe20000000006 */
[----:B------:R-:W-:Y:S01]  /*0f10*/  @!P2 I2FP.F32.S32 R13, R16 ;  /* 0x00000010000da245 */ /* 0x000fe20000201400 */
[----:B-----5:R-:W-:-:S04]  /*0f20*/  @!P4 IMAD.IADD R10, R19, 0x1, -R10 ;  /* 0x00000001130ac824 */ /* 0x020fc800078e0a0a */
[----:B------:R-:W-:Y:S01]  /*0f30*/  @!P2 FFMA R6, R13, R13, R6 ;  /* 0x0000000d0d06a223 */ /* 0x000fe20000000006 */
[----:B------:R-:W-:Y:S02]  /*0f40*/  @!P4 I2FP.F32.S32 R3, R10 ;  /* 0x0000000a0003c245 */ /* 0x000fe40000201400 */
[----:B------:R-:W-:-:S03]  /*0f50*/  @!P1 IADD3 R18, PT, PT, R18, -R21, RZ ;  /* 0x8000001512129210 */ /* 0x000fc60007ffe0ff */
[----:B------:R-:W-:Y:S01]  /*0f60*/  @!P4 FFMA R6, R3, R3, R6 ;  /* 0x000000030306c223 */ /* 0x000fe20000000006 */
[----:B------:R-:W-:Y:S01]  /*0f70*/  @!P1 I2FP.F32.S32 R3, R18 ;  /* 0x0000001200039245 */ /* 0x000fe20000201400 */
[----:B------:R-:W-:-:S04]  /*0f80*/  @!P5 IMAD.IADD R0, R0, 0x1, -R11 ;  /* 0x000000010000d824 */ /* 0x000fc800078e0a0b */
[----:B------:R-:W-:Y:S01]  /*0f90*/  @!P1 FFMA R6, R3, R3, R6 ;  /* 0x0000000303069223 */ /* 0x000fe20000000006 */
[----:B-1----:R-:W-:Y:S01]  /*0fa0*/  @!P5 I2FP.F32.S32 R5, R0 ;  /* 0x000000000005d245 */ /* 0x002fe20000201400 */
[----:B------:R-:W-:Y:S01]  /*0fb0*/  @!P6 IMAD.IADD R12, R25, 0x1, -R12 ;  /* 0x00000001190ce824 */ /* 0x000fe200078e0a0c */
[----:B------:R-:W-:-:S03]  /*0fc0*/  LEA R0, R9, UR4, 0x7 ;  /* 0x0000000409007c11 */ /* 0x000fc6000f8e38ff */
[----:B------:R-:W-:Y:S01]  /*0fd0*/  @!P5 FFMA R6, R5, R5, R6 ;  /* 0x000000050506d223 */ /* 0x000fe20000000006 */
[----:B------:R-:W-:Y:S01]  /*0fe0*/  @!P6 I2FP.F32.S32 R11, R12 ;  /* 0x0000000c000be245 */ /* 0x000fe20000201400 */
[----:B------:R-:W-:-:S04]  /*0ff0*/  IMAD R3, R7, 0x4, R0 ;  /* 0x0000000407037824 */ /* 0x000fc800078e0200 */
[----:B------:R-:W-:-:S05]  /*1000*/  @!P6 FFMA R6, R11, R11, R6 ;  /* 0x0000000b0b06e223 */ /* 0x000fca0000000006 */
[----:B------:R-:W-:Y:S01]  /*1010*/  STS [R3], R6 ;  /* 0x0000000603007388 */ /* 0x000fe20000000800 */
[----:B------:R-:W-:Y:S06]  /*1020*/  BAR.SYNC.DEFER_BLOCKING 0x0 ;  /* 0x0000000000007b1d */ /* 0x000fec0000010000 */
[----:B------:R-:W0:Y:S01]  /*1030*/  LDS R2, [R3] ;  /* 0x0000000003027984 */ /* 0x000e220000000800 */
[----:B------:R-:W-:Y:S01]  /*1040*/  ISETP.GT.U32.AND P0, PT, R7, 0xf, PT ;  /* 0x0000000f0700780c */ /* 0x000fe20003f04070 */
[----:B0-----:R-:W-:-:S12]  /*1050*/  IMAD.MOV.U32 R4, RZ, RZ, R2 ;  /* 0x000000ffff047224 */ /* 0x001fd800078e0002 */
[----:B------:R-:W-:Y:S05]  /*1060*/  @P0 BRA `(.L_x_6) ;  /* 0x0000000000680947 */ /* 0x000fea0003800000 */
[----:B------:R-:W0:Y:S01]  /*1070*/  LDS R5, [R3+0x40] ;  /* 0x0000400003057984 */ /* 0x000e220000000800 */
[----:B------:R-:W-:Y:S01]  /*1080*/  ISETP.GT.U32.AND P0, PT, R7, 0x7, PT ;  /* 0x000000070700780c */ /* 0x000fe20003f04070 */
[----:B0-----:R-:W-:-:S04]  /*1090*/  FADD R2, R2, R5 ;  /* 0x0000000502027221 */ /* 0x001fc80000000000 */
[----:B------:R-:W-:Y:S01]  /*10a0*/  IMAD.MOV.U32 R4, RZ, RZ, R2 ;  /* 0x000000ffff047224 */ /* 0x000fe200078e0002 */
[----:B------:R0:W-:Y:S07]  /*10b0*/  STS [R3], R2 ;  /* 0x0000000203007388 */ /* 0x0001ee0000000800 */
[----:B------:R-:W-:Y:S05]  /*10c0*/  @P0 BRA `(.L_x_6) ;  /* 0x0000000000500947 */ /* 0x000fea0003800000 */
[----:B------:R-:W0:Y:S01]  /*10d0*/  LDS R5, [R3+0x20] ;  /* 0x0000200003057984 */ /* 0x000e220000000800 */
[----:B------:R-:W-:Y:S01]  /*10e0*/  ISETP.GT.U32.AND P0, PT, R7, 0x3, PT ;  /* 0x000000030700780c */ /* 0x000fe20003f04070 */
[----:B0-----:R-:W-:-:S04]  /*10f0*/  FADD R2, R2, R5 ;  /* 0x0000000502027221 */ /* 0x001fc80000000000 */
[----:B------:R-:W-:Y:S01]  /*1100*/  IMAD.MOV.U32 R4, RZ, RZ, R2 ;  /* 0x000000ffff047224 */ /* 0x000fe200078e0002 */
[----:B------:R1:W-:Y:S07]  /*1110*/  STS [R3], R2 ;  /* 0x0000000203007388 */ /* 0x0003ee0000000800 */
[----:B------:R-:W-:Y:S05]  /*1120*/  @P0 BRA `(.L_x_6) ;  /* 0x0000000000380947 */ /* 0x000fea0003800000 */
[----:B------:R-:W1:Y:S01]  /*1130*/  LDS R5, [R3+0x10] ;  /* 0x0000100003057984 */ /* 0x000e620000000800 */
[----:B------:R-:W-:Y:S01]  /*1140*/  ISETP.GT.U32.AND P0, PT, R7, 0x1, PT ;  /* 0x000000010700780c */ /* 0x000fe20003f04070 */
[----:B-1----:R-:W-:-:S04]  /*1150*/  FADD R2, R2, R5 ;  /* 0x0000000502027221 */ /* 0x002fc80000000000 */
[----:B------:R-:W-:Y:S01]  /*1160*/  IMAD.MOV.U32 R4, RZ, RZ, R2 ;  /* 0x000000ffff047224 */ /* 0x000fe200078e0002 */
[----:B------:R2:W-:Y:S07]  /*1170*/  STS [R3], R2 ;  /* 0x0000000203007388 */ /* 0x0005ee0000000800 */
[----:B------:R-:W-:Y:S05]  /*1180*/  @P0 BRA `(.L_x_6) ;  /* 0x0000000000200947 */ /* 0x000fea0003800000 */
[----:B------:R-:W0:Y:S01]  /*1190*/  LDS R5, [R3+0x8] ;  /* 0x0000080003057984 */ /* 0x000e220000000800 */
[----:B------:R-:W-:Y:S01]  /*11a0*/  ISETP.NE.AND P0, PT, R7, RZ, PT ;  /* 0x000000ff0700720c */ /* 0x000fe20003f05270 */
[----:B0-----:R-:W-:-:S05]  /*11b0*/  FADD R4, R2, R5 ;  /* 0x0000000502047221 */ /* 0x001fca0000000000 */
[----:B------:R-:W-:Y:S07]  /*11c0*/  STS [R3], R4 ;  /* 0x0000000403007388 */ /* 0x000fee0000000800 */
[----:B------:R-:W0:Y:S02]  /*11d0*/  @!P0 LDS.64 R6, [R0] ;  /* 0x0000000000068984 */ /* 0x000e240000000a00 */
[----:B0-----:R-:W-:-:S05]  /*11e0*/  @!P0 FADD R5, R7, R6 ;  /* 0x0000000607058221 */ /* 0x001fca0000000000 */
[----:B------:R3:W-:Y:S04]  /*11f0*/  @!P0 STS [R0], R5 ;  /* 0x0000000500008388 */ /* 0x0007e80000000800 */
[----:B------:R3:W4:Y:S02]  /*1200*/  @!P0 LDS R4, [R3] ;  /* 0x0000000003048984 */ /* 0x0007240000000800 */
.L_x_6:
[----:B------:R-:W-:Y:S05]  /*1210*/  BSYNC.RECONVERGENT B0 ;  /* 0x0000000000007941 */ /* 0x000fea0003800200 */
.L_x_5:
[----:B0123--:R-:W0:Y:S01]  /*1220*/  LDC.64 R2, c[0x0][0x390] ;  /* 0x0000e400ff027b82 */ /* 0x00fe220000000a00 */
[----:B------:R-:W-:-:S04]  /*1230*/  IMAD R9, R8, 0x8, R9 ;  /* 0x0000000808097824 */ /* 0x000fc800078e0209 */
[----:B0-----:R-:W-:-:S05]  /*1240*/  IMAD.WIDE R2, R9, 0x4, R2 ;  /* 0x0000000409027825 */ /* 0x001fca00078e0202 */
[----:B----4-:R-:W-:Y:S01]  /*1250*/  STG.E desc[UR8][R2.64], R4 ;  /* 0x0000000402007986 */ /* 0x010fe2000c101908 */
[----:B------:R-:W-:Y:S05]  /*1260*/  EXIT ;  /* 0x000000000000794d */ /* 0x000fea0003800000 */
.L_x_7:
        /* <DEDUP_REMOVED lines=9> */
.L_x_11:


//--------------------- .text._Z17compute_distancesPfS_S_ --------------------------
	.section	.text._Z17compute_distancesPfS_S_,"ax",@progbits
	.align	128
        .global         _Z17compute_distancesPfS_S_
        .type           _Z17compute_distancesPfS_S_,@function
        .size           _Z17compute_distancesPfS_S_,(.L_x_12 - _Z17compute_distancesPfS_S_)
        .other          _Z17compute_distancesPfS_S_,@"STO_CUDA_ENTRY STV_DEFAULT"
_Z17compute_distancesPfS_S_:
.text._Z17compute_distancesPfS_S_:
[----:B------:R-:W-:Y:S01]  /*0000*/  LDC R1, c[0x0][0x37c] ;  /* 0x0000df00ff017b82 */ /* 0x000fe20000000800 */
[----:B------:R-:W0:Y:S07]  /*0010*/  S2R R0, SR_TID.X ;  /* 0x0000000000007919 */ /* 0x000e2e0000002100 */
[----:B------:R-:W0:Y:S08]  /*0020*/  S2UR UR4, SR_CTAID.X ;  /* 0x00000000000479c3 */ /* 0x000e300000002500 */
[----:B------:R-:W0:Y:S02]  /*0030*/  LDC R3, c[0x0][0x360] ;  /* 0x0000d800ff037b82 */ /* 0x000e240000000800 */
[----:B0-----:R-:W-:-:S05]  /*0040*/  IMAD R0, R3, UR4, R0 ;  /* 0x0000000403007c24 */ /* 0x001fca000f8e0200 */
[----:B------:R-:W-:-:S13]  /*0050*/  ISETP.GT.AND P0, PT, R0, 0x18fff, PT ;  /* 0x00018fff0000780c */ /* 0x000fda0003f04270 */
[----:B------:R-:W-:Y:S05]  /*0060*/  @P0 EXIT ;  /* 0x000000000000094d */ /* 0x000fea0003800000 */
[----:B------:R-:W0:Y:S01]  /*0070*/  LDCU.128 UR8, c[0x0][0x380] ;  /* 0x00007000ff0877ac */ /* 0x000e220008000c00 */
[----:B------:R-:W-:Y:S02]  /*0080*/  HFMA2 R14, -RZ, RZ, 0, 0 ;  /* 0x00000000ff0e7431 */ /* 0x000fe400000001ff */
[----:B------:R-:W-:Y:S01]  /*0090*/  IMAD R7, R0, 0x3c0, RZ ;  /* 0x000003c000077824 */ /* 0x000fe200078e02ff */
[----:B------:R-:W1:Y:S01]  /*00a0*/  LDCU.64 UR12, c[0x0][0x358] ;  /* 0x00006b00ff0c77ac */ /* 0x000e620008000a00 */
[----:B0-----:R-:W-:Y:S02]  /*00b0*/  UIADD3 UR4, UP1, UPT, UR10, 0x20, URZ ;  /* 0x000000200a047890 */ /* 0x001fe4000ff3e0ff */
[----:B------:R-:W-:Y:S02]  /*00c0*/  UIADD3 UR6, UP0, UPT, UR8, 0x20, URZ ;  /* 0x0000002008067890 */ /* 0x000fe4000ff1e0ff */
[----:B------:R-:W-:Y:S02]  /*00d0*/  UIADD3.X UR5, UPT, UPT, URZ, UR11, URZ, UP1, !UPT ;  /* 0x0000000bff057290 */ /* 0x000fe40008ffe4ff */
[----:B------:R-:W-:Y:S01]  /*00e0*/  MOV R2, UR4 ;  /* 0x0000000400027c02 */ /* 0x000fe20008000f00 */
[----:B------:R-:W-:Y:S01]  /*00f0*/  UIADD3.X UR7, UPT, UPT, URZ, UR9, URZ, UP0, !UPT ;  /* 0x00000009ff077290 */ /* 0x000fe200087fe4ff */
[----:B------:R-:W-:-:S02]  /*0100*/  UMOV UR4, URZ ;  /* 0x000000ff00047c82 */ /* 0x000fc40008000000 */
[----:B-1----:R-:W-:-:S09]  /*0110*/  MOV R3, UR5 ;  /* 0x0000000500037c02 */ /* 0x002fd20008000f00 */
.L_x_8:
[----:B------:R-:W-:Y:S01]  /*0120*/  MOV R4, UR6 ;  /* 0x0000000600047c02 */ /* 0x000fe20008000f00 */
[----:B------:R-:W2:Y:S01]  /*0130*/  LDG.E R13, desc[UR12][R2.64+-0x20] ;  /* 0xffffe00c020d7981 */ /* 0x000ea2000c1e1900 */
[----:B------:R-:W-:-:S03]  /*0140*/  MOV R5, UR7 ;  /* 0x0000000700057c02 */ /* 0x000fc60008000f00 */
[----:B------:R-:W3:Y:S01]  /*0150*/  LDG.E R25, desc[UR12][R2.64+-0x1c] ;  /* 0xffffe40c02197981 */ /* 0x000ee2000c1e1900 */
[----:B------:R-:W-:-:S03]  /*0160*/  IMAD.WIDE R4, R7, 0x4, R4 ;  /* 0x0000000407047825 */ /* 0x000fc600078e0204 */
[----:B------:R-:W4:Y:S04]  /*0170*/  LDG.E R16, desc[UR12][R2.64+-0x18] ;  /* 0xffffe80c02107981 */ /* 0x000f28000c1e1900 */
[----:B------:R-:W2:Y:S04]  /*0180*/  LDG.E R10, desc[UR12][R4.64+-0x20] ;  /* 0xffffe00c040a7981 */ /* 0x000ea8000c1e1900 */
[----:B------:R-:W3:Y:S04]  /*0190*/  LDG.E R24, desc[UR12][R4.64+-0x1c] ;  /* 0xffffe40c04187981 */ /* 0x000ee8000c1e1900 */
[----:B------:R-:W4:Y:S04]  /*01a0*/  LDG.E R19, desc[UR12][R4.64+-0x18] ;  /* 0xffffe80c04137981 */ /* 0x000f28000c1e1900 */
[----:B------:R-:W5:Y:S04]  /*01b0*/  LDG.E R18, desc[UR12][R2.64+-0x14] ;  /* 0xffffec0c02127981 */ /* 0x000f68000c1e1900 */
        /* <DEDUP_REMOVED lines=10> */
[----:B------:R-:W5:Y:S01]  /*0260*/  LDG.E R27, desc[UR12][R2.64+0x1c] ;  /* 0x00001c0c021b7981 */ /* 0x000f62000c1e1900 */
[----:B--2---:R-:W-:-:S03]  /*0270*/  FADD R17, R10, -R13 ;  /* 0x8000000d0a117221 */ /* 0x004fc60000000000 */
[----:B------:R-:W2:Y:S01]  /*0280*/  LDG.E R10, desc[UR12][R2.64] ;  /* 0x0000000c020a7981 */ /* 0x000ea2000c1e1900 */
[----:B------:R-:W-:Y:S01]  /*0290*/  FFMA R22, R17, R17, R14 ;  /* 0x0000001111167223 */ /* 0x000fe2000000000e */
[----:B---3--:R-:W-:Y:S02]  /*02a0*/  FADD R25, R24, -R25 ;  /* 0x8000001918197221 */ /* 0x008fe40000000000 */
[----:B------:R-:W2:Y:S02]  /*02b0*/  LDG.E R13, desc[UR12][R4.64] ;  /* 0x0000000c040d7981 */ /* 0x000ea4000c1e1900 */
[----:B------:R-:W-:Y:S02]  /*02c0*/  FFMA R22, R25, R25, R22 ;  /* 0x0000001919167223 */ /* 0x000fe40000000016 */
[----:B------:R-:W3:Y:S01]  /*02d0*/  LDG.E R14, desc[UR12][R2.64+0x4] ;  /* 0x0000040c020e7981 */ /* 0x000ee2000c1e1900 */
[----:B----4-:R-:W-:-:S03]  /*02e0*/  FADD R25, R19, -R16 ;  /* 0x8000001013197221 */ /* 0x010fc60000000000 */
[----:B------:R-:W3:Y:S01]  /*02f0*/  LDG.E R17, desc[UR12][R4.64+0x4] ;  /* 0x0000040c04117981 */ /* 0x000ee2000c1e1900 */
[----:B------:R-:W-:Y:S01]  /*0300*/  FFMA R22, R25, R25, R22 ;  /* 0x0000001919167223 */ /* 0x000fe20000000016 */
[----:B-----5:R-:W-:Y:S02]  /*0310*/  FADD R25, R21, -R18 ;  /* 0x8000001215197221 */ /* 0x020fe40000000000 */
[----:B------:R-:W4:Y:S04]  /*0320*/  LDG.E R16, desc[UR12][R2.64+0x8] ;  /* 0x0000080c02107981 */ /* 0x000f28000c1e1900 */
[----:B------:R-:W4:Y:S01]  /*0330*/  LDG.E R19, desc[UR12][R4.64+0x8] ;  /* 0x0000080c04137981 */ /* 0x000f22000c1e1900 */
[----:B------:R-:W-:Y:S01]  /*0340*/  FFMA R22, R25, R25, R22 ;  /* 0x0000001919167223 */ /* 0x000fe20000000016 */
[----:B------:R-:W-:-:S02]  /*0350*/  FADD R25, R23, -R20 ;  /* 0x8000001417197221 */ /* 0x000fc40000000000 */
[----:B------:R-:W5:Y:S04]  /*0360*/  LDG.E R18, desc[UR12][R2.64+0xc] ;  /* 0x00000c0c02127981 */ /* 0x000f68000c1e1900 */
[----:B------:R-:W5:Y:S01]  /*0370*/  LDG.E R21, desc[UR12][R4.64+0xc] ;  /* 0x00000c0c04157981 */ /* 0x000f62000c1e1900 */
[----:B------:R-:W-:-:S03]  /*0380*/  FFMA R22, R25, R25, R22 ;  /* 0x0000001919167223 */ /* 0x000fc60000000016 */
[----:B------:R-:W5:Y:S04]  /*0390*/  LDG.E R20, desc[UR12][R2.64+0x10] ;  /* 0x0000100c02147981 */ /* 0x000f68000c1e1900 */
[----:B------:R-:W5:Y:S01]  /*03a0*/  LDG.E R23, desc[UR12][R4.64+0x10] ;  /* 0x0000100c04177981 */ /* 0x000f62000c1e1900 */
[----:B------:R-:W-:-:S03]  /*03b0*/  FADD R29, R8, -R11 ;  /* 0x8000000b081d7221 */ /* 0x000fc60000000000 */
[----:B------:R-:W5:Y:S04]  /*03c0*/  LDG.E R24, desc[UR12][R2.64+0x14] ;  /* 0x0000140c02187981 */ /* 0x000f68000c1e1900 */
[----:B------:R-:W5:Y:S04]  /*03d0*/  LDG.E R25, desc[UR12][R4.64+0x14] ;  /* 0x0000140c04197981 */ /* 0x000f68000c1e1900 */
[----:B------:R0:W5:Y:S04]  /*03e0*/  LDG.E R8, desc[UR12][R2.64+0x18] ;  /* 0x0000180c02087981 */ /* 0x000168000c1e1900 */
[----:B------:R-:W5:Y:S01]  /*03f0*/  LDG.E R11, desc[UR12][R4.64+0x18] ;  /* 0x0000180c040b7981 */ /* 0x000f62000c1e1900 */
[----:B------:R-:W-:Y:S01]  /*0400*/  FFMA R22, R29, R29, R22 ;  /* 0x0000001d1d167223 */ /* 0x000fe20000000016 */
[----:B------:R-:W-:Y:S01]  /*0410*/  FADD R9, R9, -R6 ;  /* 0x8000000609097221 */ /* 0x000fe20000000000 */
[----:B------:R-:W-:-:S03]  /*0420*/  FADD R15, R15, -R12 ;  /* 0x8000000c0f0f7221 */ /* 0x000fc60000000000 */
[----:B------:R-:W-:-:S04]  /*0430*/  FFMA R22, R9, R9, R22 ;  /* 0x0000000909167223 */ /* 0x000fc80000000016 */
[----:B------:R-:W-:Y:S01]  /*0440*/  FFMA R22, R15, R15, R22 ;  /* 0x0000000f0f167223 */ /* 0x000fe20000000016 */
[----:B------:R-:W-:-:S04]  /*0450*/  UIADD3 UR4, UPT, UPT, UR4, 0x10, URZ ;  /* 0x0000001004047890 */ /* 0x000fc8000fffe0ff */
[----:B------:R-:W-:Y:S01]  /*0460*/  UISETP.NE.AND UP0, UPT, UR4, 0x3c0, UPT ;  /* 0x000003c00400788c */ /* 0x000fe2000bf05270 */
[----:B0-----:R-:W-:Y:S01]  /*0470*/  IADD3 R2, P0, PT, R2, 0x40, RZ ;  /* 0x0000004002027810 */ /* 0x001fe20007f1e0ff */
[----:B------:R-:W-:Y:S01]  /*0480*/  FADD R27, R26, -R27 ;  /* 0x8000001b1a1b7221 */ /* 0x000fe20000000000 */
[----:B------:R-:W-:Y:S02]  /*0490*/  IADD3 R7, PT, PT, R7, 0x10, RZ ;  /* 0x0000001007077810 */ /* 0x000fe40007ffe0ff */
[----:B------:R-:W-:Y:S01]  /*04a0*/  IADD3.X R3, PT, PT, RZ, R3, RZ, P0, !PT ;  /* 0x00000003ff037210 */ /* 0x000fe200007fe4ff */
[----:B--2---:R-:W-:-:S04]  /*04b0*/  FADD R13, R13, -R10 ;  /* 0x8000000a0d0d7221 */ /* 0x004fc80000000000 */
[----:B------:R-:W-:Y:S01]  /*04c0*/  FFMA R22, R13, R13, R22 ;  /* 0x0000000d0d167223 */ /* 0x000fe20000000016 */
[----:B---3--:R-:W-:-:S04]  /*04d0*/  FADD R17, R17, -R14 ;  /* 0x8000000e11117221 */ /* 0x008fc80000000000 */
[----:B------:R-:W-:Y:S01]  /*04e0*/  FFMA R22, R17, R17, R22 ;  /* 0x0000001111167223 */ /* 0x000fe20000000016 */
[----:B----4-:R-:W-:-:S04]  /*04f0*/  FADD R19, R19, -R16 ;  /* 0x8000001013137221 */ /* 0x010fc80000000000 */
[----:B------:R-:W-:Y:S01]  /*0500*/  FFMA R22, R19, R19, R22 ;  /* 0x0000001313167223 */ /* 0x000fe20000000016 */
[----:B-----5:R-:W-:-:S04]  /*0510*/  FADD R21, R21, -R18 ;  /* 0x8000001215157221 */ /* 0x020fc80000000000 */
[----:B------:R-:W-:Y:S01]  /*0520*/  FFMA R22, R21, R21, R22 ;  /* 0x0000001515167223 */ /* 0x000fe20000000016 */
[----:B------:R-:W-:-:S04]  /*0530*/  FADD R23, R23, -R20 ;  /* 0x8000001417177221 */ /* 0x000fc80000000000 */
[----:B------:R-:W-:Y:S01]  /*0540*/  FFMA R22, R23, R23, R22 ;  /* 0x0000001717167223 */ /* 0x000fe20000000016 */
[----:B------:R-:W-:-:S04]  /*0550*/  FADD R25, R25, -R24 ;  /* 0x8000001819197221 */ /* 0x000fc80000000000 */
[----:B------:R-:W-:Y:S01]  /*0560*/  FFMA R22, R25, R25, R22 ;  /* 0x0000001919167223 */ /* 0x000fe20000000016 */
[----:B------:R-:W-:-:S04]  /*0570*/  FADD R11, R11, -R8 ;  /* 0x800000080b0b7221 */ /* 0x000fc80000000000 */
[----:B------:R-:W-:-:S04]  /*0580*/  FFMA R22, R11, R11, R22 ;  /* 0x0000000b0b167223 */ /* 0x000fc80000000016 */
[----:B------:R-:W-:Y:S01]  /*0590*/  FFMA R14, R27, R27, R22 ;  /* 0x0000001b1b0e7223 */ /* 0x000fe20000000016 */
[----:B------:R-:W-:Y:S06]  /*05a0*/  BRA.U UP0, `(.L_x_8) ;  /* 0xfffffff900dc7547 */ /* 0x000fec000b83ffff */
[----:B------:R-:W0:Y:S02]  /*05b0*/  LDC.64 R2, c[0x0][0x390] ;  /* 0x0000e400ff027b82 */ /* 0x000e240000000a00 */
[----:B0-----:R-:W-:-:S05]  /*05c0*/  IMAD.WIDE R2, R0, 0x4, R2 ;  /* 0x0000000400027825 */ /* 0x001fca00078e0202 */
[----:B------:R-:W-:Y:S01]  /*05d0*/  STG.E desc[UR12][R2.64], R14 ;  /* 0x0000000e02007986 */ /* 0x000fe2000c10190c */
[----:B------:R-:W-:Y:S05]  /*05e0*/  EXIT ;  /* 0x000000000000794d */ /* 0x000fea0003800000 */
.L_x_9:
        /* <DEDUP_REMOVED lines=9> */
.L_x_12:


//--------------------- .nv.shared._Z14findMinOfArrayPfS_Pi --------------------------
	.section	.nv.shared._Z14findMinOfArrayPfS_Pi,"aw",@nobits
	.sectionflags	@""
	.align	4
.nv.shared._Z14findMinOfArrayPfS_Pi:
	.zero		3072


//--------------------- .nv.shared.reserved.0     --------------------------
	.section	.nv.shared.reserved.0,"aw",@nobits
	.weak		__nv_reservedSMEM_offset_0_alias
	.size		__nv_reservedSMEM_offset_0_alias, 0, 64
	.other		__nv_reservedSMEM_offset_0_alias,@"STO_CUDA_RESERVED_SHARED STV_DEFAULT"
__nv_reservedSMEM_offset_0_alias:
	.zero		0
	.zero		64


//--------------------- .nv.shared._Z18compute_distances2PhS_Pf --------------------------
	.section	.nv.shared._Z18compute_distances2PhS_Pf,"aw",@nobits
	.sectionflags	@""
	.align	4
.nv.shared._Z18compute_distances2PhS_Pf:
	.zero		2048


//--------------------- .nv.constant0._Z14findMinOfArrayPfS_Pi --------------------------
	.section	.nv.constant0._Z14findMinOfArrayPfS_Pi,"a",@progbits
	.sectionflags	@""
	.align	4
.nv.constant0._Z14findMinOfArrayPfS_Pi:
	.zero		920


//--------------------- .nv.constant0._Z18compute_distances2PhS_Pf --------------------------
	.section	.nv.constant0._Z18compute_distances2PhS_Pf,"a",@progbits
	.sectionflags	@""
	.align	4
.nv.constant0._Z18compute_distances2PhS_Pf:
	.zero		920


//--------------------- .nv.constant0._Z17compute_distancesPfS_S_ --------------------------
	.section	.nv.constant0._Z17compute_distancesPfS_S_,"a",@progbits
	.sectionflags	@""
	.align	4
.nv.constant0._Z17compute_distancesPfS_S_:
	.zero		920


//--------------------- SYMBOLS --------------------------

	.type		.nv.reservedSmem.offset0,@object
	.size		.nv.reservedSmem.offset0,0x4
	.type		.nv.reservedSmem.cap,@object
	.size		.nv.reservedSmem.cap,0x4
